// auto-generated by cutlass_sweep.gemm — config: {"arch": "sm_100", "cluster_m": 1, "cluster_n": 1, "dtype": "e5m2", "dtype_b": "e5m2", "layout": "nt", "stages": 0, "tile_k": 64, "tile_m": 64, "tile_n": 128}
#include "cutlass/cutlass.h"
#include "cutlass/gemm/collective/collective_builder.hpp"
#include "cutlass/gemm/device/gemm_universal_adapter.h"
#include "cutlass/gemm/kernel/gemm_universal.hpp"
#include "cutlass/epilogue/collective/collective_builder.hpp"

using ElemA = cutlass::float_e5m2_t;
using ElemB = cutlass::float_e5m2_t;
using ElemCD = cutlass::float_e5m2_t;
using Acc  = float;
using TileShape    = cute::Shape<cute::_64, cute::_128, cute::_64>;
using ClusterShape = cute::Shape<cute::_1, cute::_1, cute::_1>;

using CollectiveEpilogue = typename cutlass::epilogue::collective::CollectiveBuilder<
    cutlass::arch::Sm100, cutlass::arch::OpClassTensorOp,
    TileShape, ClusterShape,
    cutlass::epilogue::collective::EpilogueTileAuto,
    Acc, Acc,
    ElemCD, cutlass::layout::RowMajor, 128 / cutlass::sizeof_bits<ElemCD>::value,
    ElemCD, cutlass::layout::RowMajor, 128 / cutlass::sizeof_bits<ElemCD>::value,
    cutlass::epilogue::collective::EpilogueScheduleAuto
  >::CollectiveOp;

using CollectiveMainloop = typename cutlass::gemm::collective::CollectiveBuilder<
    cutlass::arch::Sm100, cutlass::arch::OpClassTensorOp,
    ElemA, cutlass::layout::RowMajor, 128 / cutlass::sizeof_bits<ElemA>::value,
    ElemB, cutlass::layout::ColumnMajor, 128 / cutlass::sizeof_bits<ElemB>::value,
    Acc,
    TileShape, ClusterShape,
    cutlass::gemm::collective::StageCountAutoCarveout<static_cast<int>(sizeof(typename CollectiveEpilogue::SharedStorage))>,
    cutlass::gemm::collective::KernelScheduleAuto
  >::CollectiveOp;

using GemmKernel = cutlass::gemm::kernel::GemmUniversal<
    cute::Shape<int,int,int,int>,
    CollectiveMainloop,
    CollectiveEpilogue
>;
using Gemm = cutlass::gemm::device::GemmUniversalAdapter<GemmKernel>;

// Force the device kernel symbol into the cubin without needing a host main.
auto* _anchor = &cutlass::device_kernel<GemmKernel>;


// ===== COMPILED SASS (sm_100a) =====

	.target	sm_100a

	.elftype	@"ET_EXEC"


//--------------------- .note.nv.tkinfo           --------------------------
	.section	.note.nv.tkinfo,"",@"SHT_NOTE"
	.sectionflags	@"SHF_NOTE_NV_TKINFO"
	.tkinfo
        /*0018*/ 	.word	0x00000002
        /*0030*/ 	.string	""
        /*0030*/ 	.string	"ptxas"
        /*0030*/ 	.string	"Cuda compilation tools, release 13.0, V13.0.88"
        /*0030*/ 	.string	"Build cuda_13.0.r13.0/compiler.36424714_0"
        /*0030*/ 	.string	"-arch sm_100a -m 64 "



//--------------------- .note.nv.cuinfo           --------------------------
	.section	.note.nv.cuinfo,"",@"SHT_NOTE"
	.sectionflags	@"SHF_NOTE_NV_CUINFO"
        /*0018*/ 	.short	0x0002
        /*001a*/ 	.short	0x0064
        /*001c*/ 	.short	0x0082
	.zero		2


//--------------------- .nv.info                  --------------------------
	.section	.nv.info,"",@"SHT_CUDA_INFO"
	.align	4


	//----- nvinfo : EIATTR_REGCOUNT
	.align		4
        /*0000*/ 	.byte	0x04, 0x2f
        /*0002*/ 	.short	(.L_19 - .L_18)
	.align		4
.L_18:
        /*0004*/ 	.word	index@(_ZN7cutlass13device_kernelINS_4gemm6kernel13GemmUniversalIN4cute5tupleIJiiiiEEENS1_10collective13CollectiveMmaINS1_35MainloopSm100TmaUmmaWarpSpecializedILi17ELi2ELi4ENS5_IJNS4_1CILi1EEESB_SB_EEEEENS5_IJNSA_ILi64EEENSA_ILi128EEESE_EEENS_12float_e5m2_tENS5_IJlSB_lEEESH_SI_NS4_8TiledMMAINS4_8MMA_AtomIJNS4_10MMA_TraitsINS4_19SM100_MMA_F8F6F4_SSEJSH_SH_fSE_SF_NS4_17integral_constantINS4_4UMMA5MajorELSP_0EEESQ_NSN_INSO_7ScaleInELSR_0EEESS_EEEEEENS4_6LayoutISC_NS5_IJNSA_ILi0EEESW_SW_EEEEENS5_IJNS4_10UnderscoreESZ_SZ_EEEEENS4_13SM90_TMA_LOADENS4_14ComposedLayoutINS4_7SwizzleILi2ELi4ELi3EEENS4_18smem_ptr_flag_bitsILi8EEENSV_INS5_IJNSA_ILi8EEESE_EEENS5_IJSE_SB_EEEEEEEvNS4_8identityES12_S1C_vS1D_EENS_8epilogue10collective18CollectiveEpilogueINS1F_23Sm100TmaWarpSpecializedILi2ELi2ELi32ELb0ELb0EEEJSG_NS5_IJNSV_ISE_SB_EES1K_EEESH_SI_SH_SI_NS1F_6fusion15FusionCallbacksIS1J_NS1M_17LinearCombinationISH_fSH_fLNS_15FloatRoundStyleE2EEESG_S1L_JEEENS4_5SM1004TMEM4LOAD26SM100_TMEM_LOAD_16dp32b32xES12_S1C_NS4_39AutoVectorizingCopyWithAssumedAlignmentILi128EEENS4_14SM90_TMA_STOREES1C_S1X_S1X_EEEvvEEEEvNT_6ParamsE)
        /*0008*/ 	.word	0x00000080


	//----- nvinfo : EIATTR_FRAME_SIZE
	.align		4
.L_19:
        /*000c*/ 	.byte	0x04, 0x11
        /*000e*/ 	.short	(.L_21 - .L_20)
	.align		4
.L_20:
        /*0010*/ 	.word	index@($__internal_2_$__cuda_sm10x_tcgen05_guardrail_trap_unallocated_columns_being_dealloced)
        /*0014*/ 	.word	0x00000000


	//----- nvinfo : EIATTR_FRAME_SIZE
	.align		4
.L_21:
        /*0018*/ 	.byte	0x04, 0x11
        /*001a*/ 	.short	(.L_23 - .L_22)
	.align		4
.L_22:
        /*001c*/ 	.word	index@($__internal_1_$__cuda_sm10x_tcgen05_guardrail_trap_phase_invalid_during_alloc)
        /*0020*/ 	.word	0x00000000


	//----- nvinfo : EIATTR_FRAME_SIZE
	.align		4
.L_23:
        /*0024*/ 	.byte	0x04, 0x11
        /*0026*/ 	.short	(.L_25 - .L_24)
	.align		4
.L_24:
        /*0028*/ 	.word	index@($__internal_0_$__cuda_sm10x_tcgen05_guardrail_trap_col_being_dealloced_not_returned_by_alloc)
        /*002c*/ 	.word	0x00000000


	//----- nvinfo : EIATTR_FRAME_SIZE
	.align		4
.L_25:
        /*0030*/ 	.byte	0x04, 0x11
        /*0032*/ 	.short	(.L_27 - .L_26)
	.align		4
.L_26:
        /*0034*/ 	.word	index@(_ZN7cutlass13device_kernelINS_4gemm6kernel13GemmUniversalIN4cute5tupleIJiiiiEEENS1_10collective13CollectiveMmaINS1_35MainloopSm100TmaUmmaWarpSpecializedILi17ELi2ELi4ENS5_IJNS4_1CILi1EEESB_SB_EEEEENS5_IJNSA_ILi64EEENSA_ILi128EEESE_EEENS_12float_e5m2_tENS5_IJlSB_lEEESH_SI_NS4_8TiledMMAINS4_8MMA_AtomIJNS4_10MMA_TraitsINS4_19SM100_MMA_F8F6F4_SSEJSH_SH_fSE_SF_NS4_17integral_constantINS4_4UMMA5MajorELSP_0EEESQ_NSN_INSO_7ScaleInELSR_0EEESS_EEEEEENS4_6LayoutISC_NS5_IJNSA_ILi0EEESW_SW_EEEEENS5_IJNS4_10UnderscoreESZ_SZ_EEEEENS4_13SM90_TMA_LOADENS4_14ComposedLayoutINS4_7SwizzleILi2ELi4ELi3EEENS4_18smem_ptr_flag_bitsILi8EEENSV_INS5_IJNSA_ILi8EEESE_EEENS5_IJSE_SB_EEEEEEEvNS4_8identityES12_S1C_vS1D_EENS_8epilogue10collective18CollectiveEpilogueINS1F_23Sm100TmaWarpSpecializedILi2ELi2ELi32ELb0ELb0EEEJSG_NS5_IJNSV_ISE_SB_EES1K_EEESH_SI_SH_SI_NS1F_6fusion15FusionCallbacksIS1J_NS1M_17LinearCombinationISH_fSH_fLNS_15FloatRoundStyleE2EEESG_S1L_JEEENS4_5SM1004TMEM4LOAD26SM100_TMEM_LOAD_16dp32b32xES12_S1C_NS4_39AutoVectorizingCopyWithAssumedAlignmentILi128EEENS4_14SM90_TMA_STOREES1C_S1X_S1X_EEEvvEEEEvNT_6ParamsE)
        /*0038*/ 	.word	0x00000000


	//----- nvinfo : EIATTR_MIN_STACK_SIZE
	.align		4
.L_27:
        /*003c*/ 	.byte	0x04, 0x12
        /*003e*/ 	.short	(.L_29 - .L_28)
	.align		4
.L_28:
        /*0040*/ 	.word	index@(_ZN7cutlass13device_kernelINS_4gemm6kernel13GemmUniversalIN4cute5tupleIJiiiiEEENS1_10collective13CollectiveMmaINS1_35MainloopSm100TmaUmmaWarpSpecializedILi17ELi2ELi4ENS5_IJNS4_1CILi1EEESB_SB_EEEEENS5_IJNSA_ILi64EEENSA_ILi128EEESE_EEENS_12float_e5m2_tENS5_IJlSB_lEEESH_SI_NS4_8TiledMMAINS4_8MMA_AtomIJNS4_10MMA_TraitsINS4_19SM100_MMA_F8F6F4_SSEJSH_SH_fSE_SF_NS4_17integral_constantINS4_4UMMA5MajorELSP_0EEESQ_NSN_INSO_7ScaleInELSR_0EEESS_EEEEEENS4_6LayoutISC_NS5_IJNSA_ILi0EEESW_SW_EEEEENS5_IJNS4_10UnderscoreESZ_SZ_EEEEENS4_13SM90_TMA_LOADENS4_14ComposedLayoutINS4_7SwizzleILi2ELi4ELi3EEENS4_18smem_ptr_flag_bitsILi8EEENSV_INS5_IJNSA_ILi8EEESE_EEENS5_IJSE_SB_EEEEEEEvNS4_8identityES12_S1C_vS1D_EENS_8epilogue10collective18CollectiveEpilogueINS1F_23Sm100TmaWarpSpecializedILi2ELi2ELi32ELb0ELb0EEEJSG_NS5_IJNSV_ISE_SB_EES1K_EEESH_SI_SH_SI_NS1F_6fusion15FusionCallbacksIS1J_NS1M_17LinearCombinationISH_fSH_fLNS_15FloatRoundStyleE2EEESG_S1L_JEEENS4_5SM1004TMEM4LOAD26SM100_TMEM_LOAD_16dp32b32xES12_S1C_NS4_39AutoVectorizingCopyWithAssumedAlignmentILi128EEENS4_14SM90_TMA_STOREES1C_S1X_S1X_EEEvvEEEEvNT_6ParamsE)
        /*0044*/ 	.word	0x00000000
.L_29:


//--------------------- .nv.compat                --------------------------
	.section	.nv.compat,"",@"SHT_CUDA_COMPAT_INFO"
	.align	4
        /*0000*/ 	.byte	0x02, 0x09, 0x01, 0x00, 0x02, 0x02, 0x02, 0x00, 0x02, 0x05, 0x05, 0x00, 0x03, 0x07, 0x01, 0x01
        /*0010*/ 	.byte	0x02, 0x03, 0x01, 0x00, 0x02, 0x06, 0x01, 0x00, 0x04, 0x0b, 0x08, 0x00, 0x09, 0x00, 0x00, 0x00
        /*0020*/ 	.byte	0x00, 0x00, 0x00, 0x00


//--------------------- .nv.info._ZN7cutlass13device_kernelINS_4gemm6kernel13GemmUniversalIN4cute5tupleIJiiiiEEENS1_10collective13CollectiveMmaINS1_35MainloopSm100TmaUmmaWarpSpecializedILi17ELi2ELi4ENS5_IJNS4_1CILi1EEESB_SB_EEEEENS5_IJNSA_ILi64EEENSA_ILi128EEESE_EEENS_12float_e5m2_tENS5_IJlSB_lEEESH_SI_NS4_8TiledMMAINS4_8MMA_AtomIJNS4_10MMA_TraitsINS4_19SM100_MMA_F8F6F4_SSEJSH_SH_fSE_SF_NS4_17integral_constantINS4_4UMMA5MajorELSP_0EEESQ_NSN_INSO_7ScaleInELSR_0EEESS_EEEEEENS4_6LayoutISC_NS5_IJNSA_ILi0EEESW_SW_EEEEENS5_IJNS4_10UnderscoreESZ_SZ_EEEEENS4_13SM90_TMA_LOADENS4_14ComposedLayoutINS4_7SwizzleILi2ELi4ELi3EEENS4_18smem_ptr_flag_bitsILi8EEENSV_INS5_IJNSA_ILi8EEESE_EEENS5_IJSE_SB_EEEEEEEvNS4_8identityES12_S1C_vS1D_EENS_8epilogue10collective18CollectiveEpilogueINS1F_23Sm100TmaWarpSpecializedILi2ELi2ELi32ELb0ELb0EEEJSG_NS5_IJNSV_ISE_SB_EES1K_EEESH_SI_SH_SI_NS1F_6fusion15FusionCallbacksIS1J_NS1M_17LinearCombinationISH_fSH_fLNS_15FloatRoundStyleE2EEESG_S1L_JEEENS4_5SM1004TMEM4LOAD26SM100_TMEM_LOAD_16dp32b32xES12_S1C_NS4_39AutoVectorizingCopyWithAssumedAlignmentILi128EEENS4_14SM90_TMA_STOREES1C_S1X_S1X_EEEvvEEEEvNT_6ParamsE --------------------------
	.section	.nv.info._ZN7cutlass13device_kernelINS_4gemm6kernel13GemmUniversalIN4cute5tupleIJiiiiEEENS1_10collective13CollectiveMmaINS1_35MainloopSm100TmaUmmaWarpSpecializedILi17ELi2ELi4ENS5_IJNS4_1CILi1EEESB_SB_EEEEENS5_IJNSA_ILi64EEENSA_ILi128EEESE_EEENS_12float_e5m2_tENS5_IJlSB_lEEESH_SI_NS4_8TiledMMAINS4_8MMA_AtomIJNS4_10MMA_TraitsINS4_19SM100_MMA_F8F6F4_SSEJSH_SH_fSE_SF_NS4_17integral_constantINS4_4UMMA5MajorELSP_0EEESQ_NSN_INSO_7ScaleInELSR_0EEESS_EEEEEENS4_6LayoutISC_NS5_IJNSA_ILi0EEESW_SW_EEEEENS5_IJNS4_10UnderscoreESZ_SZ_EEEEENS4_13SM90_TMA_LOADENS4_14ComposedLayoutINS4_7SwizzleILi2ELi4ELi3EEENS4_18smem_ptr_flag_bitsILi8EEENSV_INS5_IJNSA_ILi8EEESE_EEENS5_IJSE_SB_EEEEEEEvNS4_8identityES12_S1C_vS1D_EENS_8epilogue10collective18CollectiveEpilogueINS1F_23Sm100TmaWarpSpecializedILi2ELi2ELi32ELb0ELb0EEEJSG_NS5_IJNSV_ISE_SB_EES1K_EEESH_SI_SH_SI_NS1F_6fusion15FusionCallbacksIS1J_NS1M_17LinearCombinationISH_fSH_fLNS_15FloatRoundStyleE2EEESG_S1L_JEEENS4_5SM1004TMEM4LOAD26SM100_TMEM_LOAD_16dp32b32xES12_S1C_NS4_39AutoVectorizingCopyWithAssumedAlignmentILi128EEENS4_14SM90_TMA_STOREES1C_S1X_S1X_EEEvvEEEEvNT_6ParamsE,"",@"SHT_CUDA_INFO"
	.sectionflags	@""
	.align	4


	//----- nvinfo : EIATTR_CUDA_API_VERSION
	.align		4
        /*0000*/ 	.byte	0x04, 0x37
        /*0002*/ 	.short	(.L_31 - .L_30)
.L_30:
        /*0004*/ 	.word	0x00000082


	//----- nvinfo : EIATTR_KPARAM_INFO
	.align		4
.L_31:
        /*0008*/ 	.byte	0x04, 0x17
        /*000a*/ 	.short	(.L_33 - .L_32)
.L_32:
        /*000c*/ 	.word	0x00000000
        /*0010*/ 	.short	0x0000
        /*0012*/ 	.short	0x0000
        /*0014*/ 	.byte	0x00, 0xf0, 0x01, 0x20


	//----- nvinfo : EIATTR_AT_ENTRY_FRAGMENTS
	.align		4
.L_33:
        /*0018*/ 	.byte	0x04, 0x4f
        /*001a*/ 	.short	(.L_35 - .L_34)


	//   ....[0]....
.L_34:
        /*001c*/ 	.word	0x00000006


	//----- nvinfo : EIATTR_RESERVED_SMEM_USED
	.align		4
.L_35:
        /*0020*/ 	.byte	0x01, 0x41
	.zero		2


	//----- nvinfo : EIATTR_SPARSE_MMA_MASK
	.align		4
        /*0024*/ 	.byte	0x03, 0x50
        /*0026*/ 	.short	0x0000


	//----- nvinfo : EIATTR_TCGEN05_1CTA_USED
	.align		4
        /*0028*/ 	.byte	0x01, 0x51
	.zero		2


	//----- nvinfo : EIATTR_MAXREG_COUNT
	.align		4
        /*002c*/ 	.byte	0x03, 0x1b
        /*002e*/ 	.short	0x00ff


	//----- nvinfo : EIATTR_NUM_BARRIERS
	.align		4
        /*0030*/ 	.byte	0x02, 0x4c
        /*0032*/ 	.byte	0x07
	.zero		1


	//----- nvinfo : EIATTR_EXTERNS
	.align		4
        /*0034*/ 	.byte	0x04, 0x0f
        /*0036*/ 	.short	(.L_37 - .L_36)


	//   ....[0]....
	.align		4
.L_36:
        /*0038*/ 	.word	index@(__assertfail)


	//----- nvinfo : EIATTR_MERCURY_ISA_VERSION
	.align		4
.L_37:
        /*003c*/ 	.byte	0x03, 0x5f
        /*003e*/ 	.short	0x0101


	//----- nvinfo : EIATTR_INT_WARP_WIDE_INSTR_OFFSETS
	.align		4
        /*0040*/ 	.byte	0x04, 0x31
        /*0042*/ 	.short	(.L_39 - .L_38)


	//   ....[0]....
.L_38:
        /*0044*/ 	.word	0x00001f80


	//   ....[1]....
        /*0048*/ 	.word	0x000040a0


	//   ....[2]....
        /*004c*/ 	.word	0x000040c0


	//   ....[3]....
        /*0050*/ 	.word	0x000040f0


	//   ....[4]....
        /*0054*/ 	.word	0x00004a20


	//   ....[5]....
        /*0058*/ 	.word	0x00004a90


	//   ....[6]....
        /*005c*/ 	.word	0x00004c70


	//   ....[7]....
        /*0060*/ 	.word	0x00004dd0


	//----- nvinfo : EIATTR_COOP_GROUP_MASK_REGIDS
	.align		4
.L_39:
        /*0064*/ 	.byte	0x04, 0x29
        /*0066*/ 	.short	(.L_41 - .L_40)


	//   ....[0]....
.L_40:
        /*0068*/ 	.word	0xffffffff


	//   ....[1]....
        /*006c*/ 	.word	0xffffffff


	//   ....[2]....
        /*0070*/ 	.word	0xffffffff


	//   ....[3]....
        /*0074*/ 	.word	0xffffffff


	//   ....[4]....
        /*0078*/ 	.word	0xffffffff


	//   ....[5]....
        /*007c*/ 	.word	0xffffffff


	//   ....[6]....
        /*0080*/ 	.word	0xffffffff


	//   ....[7]....
        /*0084*/ 	.word	0xffffffff


	//   ....[8]....
        /*0088*/ 	.word	0xffffffff


	//   ....[9]....
        /*008c*/ 	.word	0xffffffff


	//   ....[10]....
        /*0090*/ 	.word	0xffffffff


	//   ....[11]....
        /*0094*/ 	.word	0xffffffff


	//   ....[12]....
        /*0098*/ 	.word	0xffffffff


	//----- nvinfo : EIATTR_COOP_GROUP_INSTR_OFFSETS
	.align		4
.L_41:
        /*009c*/ 	.byte	0x04, 0x28
        /*009e*/ 	.short	(.L_43 - .L_42)


	//   ....[0]....
.L_42:
        /*00a0*/ 	.word	0x00000090


	//   ....[1]....
        /*00a4*/ 	.word	0x000004d0


	//   ....[2]....
        /*00a8*/ 	.word	0x00000810


	//   ....[3]....
        /*00ac*/ 	.word	0x00000970


	//   ....[4]....
        /*00b0*/ 	.word	0x00000a70


	//   ....[5]....
        /*00b4*/ 	.word	0x00000be0


	//   ....[6]....
        /*00b8*/ 	.word	0x00000d80


	//   ....[7]....
        /*00bc*/ 	.word	0x00001e60


	//   ....[8]....
        /*00c0*/ 	.word	0x00003390


	//   ....[9]....
        /*00c4*/ 	.word	0x000035a0


	//   ....[10]....
        /*00c8*/ 	.word	0x000035d0


	//   ....[11]....
        /*00cc*/ 	.word	0x00003f80


	//   ....[12]....
        /*00d0*/ 	.word	0x000041b0


	//----- nvinfo : EIATTR_VRC_CTA_INIT_COUNT
	.align		4
.L_43:
        /*00d4*/ 	.byte	0x02, 0x4a
        /*00d6*/ 	.byte	0x80
	.zero		1


	//----- nvinfo : EIATTR_SYSCALL_OFFSETS
	.align		4
        /*00d8*/ 	.byte	0x04, 0x46
        /*00da*/ 	.short	(.L_45 - .L_44)


	//   ....[0]....
.L_44:
        /*00dc*/ 	.word	0x00005810


	//   ....[1]....
        /*00e0*/ 	.word	0x00005950


	//   ....[2]....
        /*00e4*/ 	.word	0x00006150


	//   ....[3]....
        /*00e8*/ 	.word	0x00006ee0


	//----- nvinfo : EIATTR_MBARRIER_INSTR_OFFSETS
	.align		4
.L_45:
        /*00ec*/ 	.byte	0x04, 0x39
        /*00ee*/ 	.short	(.L_47 - .L_46)


	//   ....[0]....
.L_46:
        /*00f0*/ 	.word	0x000005d0
        /*00f4*/ 	.word	0x000000ff
        /*00f8*/ 	.word	0x00000000
        /*00fc*/ 	.short	0x0100
        /*00fe*/ 	.byte	0x05
	.zero		1


	//   ....[1]....
        /*0100*/ 	.word	0x000005e0
        /*0104*/ 	.word	0x000000ff
        /*0108*/ 	.word	0x00000088
        /*010c*/ 	.short	0x0100
        /*010e*/ 	.byte	0x05
	.zero		1


	//   ....[2]....
        /*0110*/ 	.word	0x000005f0
        /*0114*/ 	.word	0x000000ff
        /*0118*/ 	.word	0x00000008
        /*011c*/ 	.short	0x0100
        /*011e*/ 	.byte	0x05
	.zero		1


	//   ....[3]....
        /*0120*/ 	.word	0x00000600
        /*0124*/ 	.word	0x000000ff
        /*0128*/ 	.word	0x00000090
        /*012c*/ 	.short	0x0100
        /*012e*/ 	.byte	0x05
	.zero		1


	//   ....[4]....
        /*0130*/ 	.word	0x00000610
        /*0134*/ 	.word	0x000000ff
        /*0138*/ 	.word	0x00000010
        /*013c*/ 	.short	0x0100
        /*013e*/ 	.byte	0x05
	.zero		1


	//   ....[5]....
        /*0140*/ 	.word	0x00000620
        /*0144*/ 	.word	0x000000ff
        /*0148*/ 	.word	0x00000098
        /*014c*/ 	.short	0x0100
        /*014e*/ 	.byte	0x05
	.zero		1


	//   ....[6]....
        /*0150*/ 	.word	0x00000630
        /*0154*/ 	.word	0x000000ff
        /*0158*/ 	.word	0x00000018
        /*015c*/ 	.short	0x0100
        /*015e*/ 	.byte	0x05
	.zero		1


	//   ....[7]....
        /*0160*/ 	.word	0x00000640
        /*0164*/ 	.word	0x000000ff
        /*0168*/ 	.word	0x000000a0
        /*016c*/ 	.short	0x0100
        /*016e*/ 	.byte	0x05
	.zero		1


	//   ....[8]....
        /*0170*/ 	.word	0x00000650
        /*0174*/ 	.word	0x000000ff
        /*0178*/ 	.word	0x00000020
        /*017c*/ 	.short	0x0100
        /*017e*/ 	.byte	0x05
	.zero		1


	//   ....[9]....
        /*0180*/ 	.word	0x00000660
        /*0184*/ 	.word	0x000000ff
        /*0188*/ 	.word	0x000000a8
        /*018c*/ 	.short	0x0100
        /*018e*/ 	.byte	0x05
	.zero		1


	//   ....[10]....
        /*0190*/ 	.word	0x00000670
        /*0194*/ 	.word	0x000000ff
        /*0198*/ 	.word	0x00000028
        /*019c*/ 	.short	0x0100
        /*019e*/ 	.byte	0x05
	.zero		1


	//   ....[11]....
        /*01a0*/ 	.word	0x00000680
        /*01a4*/ 	.word	0x000000ff
        /*01a8*/ 	.word	0x000000b0
        /*01ac*/ 	.short	0x0100
        /*01ae*/ 	.byte	0x05
	.zero		1


	//   ....[12]....
        /*01b0*/ 	.word	0x00000690
        /*01b4*/ 	.word	0x000000ff
        /*01b8*/ 	.word	0x00000030
        /*01bc*/ 	.short	0x0100
        /*01be*/ 	.byte	0x05
	.zero		1


	//   ....[13]....
        /*01c0*/ 	.word	0x000006a0
        /*01c4*/ 	.word	0x000000ff
        /*01c8*/ 	.word	0x000000b8
        /*01cc*/ 	.short	0x0100
        /*01ce*/ 	.byte	0x05
	.zero		1


	//   ....[14]....
        /*01d0*/ 	.word	0x000006b0
        /*01d4*/ 	.word	0x000000ff
        /*01d8*/ 	.word	0x00000038
        /*01dc*/ 	.short	0x0100
        /*01de*/ 	.byte	0x05
	.zero		1


	//   ....[15]....
        /*01e0*/ 	.word	0x000006c0
        /*01e4*/ 	.word	0x000000ff
        /*01e8*/ 	.word	0x000000c0
        /*01ec*/ 	.short	0x0100
        /*01ee*/ 	.byte	0x05
	.zero		1


	//   ....[16]....
        /*01f0*/ 	.word	0x000006d0
        /*01f4*/ 	.word	0x000000ff
        /*01f8*/ 	.word	0x00000040
        /*01fc*/ 	.short	0x0100
        /*01fe*/ 	.byte	0x05
	.zero		1


	//   ....[17]....
        /*0200*/ 	.word	0x000006e0
        /*0204*/ 	.word	0x000000ff
        /*0208*/ 	.word	0x000000c8
        /*020c*/ 	.short	0x0100
        /*020e*/ 	.byte	0x05
	.zero		1


	//   ....[18]....
        /*0210*/ 	.word	0x000006f0
        /*0214*/ 	.word	0x000000ff
        /*0218*/ 	.word	0x00000048
        /*021c*/ 	.short	0x0100
        /*021e*/ 	.byte	0x05
	.zero		1


	//   ....[19]....
        /*0220*/ 	.word	0x00000700
        /*0224*/ 	.word	0x000000ff
        /*0228*/ 	.word	0x000000d0
        /*022c*/ 	.short	0x0100
        /*022e*/ 	.byte	0x05
	.zero		1


	//   ....[20]....
        /*0230*/ 	.word	0x00000710
        /*0234*/ 	.word	0x000000ff
        /*0238*/ 	.word	0x00000050
        /*023c*/ 	.short	0x0100
        /*023e*/ 	.byte	0x05
	.zero		1


	//   ....[21]....
        /*0240*/ 	.word	0x00000720
        /*0244*/ 	.word	0x000000ff
        /*0248*/ 	.word	0x000000d8
        /*024c*/ 	.short	0x0100
        /*024e*/ 	.byte	0x05
	.zero		1


	//   ....[22]....
        /*0250*/ 	.word	0x00000730
        /*0254*/ 	.word	0x000000ff
        /*0258*/ 	.word	0x00000058
        /*025c*/ 	.short	0x0100
        /*025e*/ 	.byte	0x05
	.zero		1


	//   ....[23]....
        /*0260*/ 	.word	0x00000740
        /*0264*/ 	.word	0x000000ff
        /*0268*/ 	.word	0x000000e0
        /*026c*/ 	.short	0x0100
        /*026e*/ 	.byte	0x05
	.zero		1


	//   ....[24]....
        /*0270*/ 	.word	0x00000750
        /*0274*/ 	.word	0x000000ff
        /*0278*/ 	.word	0x00000060
        /*027c*/ 	.short	0x0100
        /*027e*/ 	.byte	0x05
	.zero		1


	//   ....[25]....
        /*0280*/ 	.word	0x00000760
        /*0284*/ 	.word	0x000000ff
        /*0288*/ 	.word	0x000000e8
        /*028c*/ 	.short	0x0100
        /*028e*/ 	.byte	0x05
	.zero		1


	//   ....[26]....
        /*0290*/ 	.word	0x00000770
        /*0294*/ 	.word	0x000000ff
        /*0298*/ 	.word	0x00000068
        /*029c*/ 	.short	0x0100
        /*029e*/ 	.byte	0x05
	.zero		1


	//   ....[27]....
        /*02a0*/ 	.word	0x00000780
        /*02a4*/ 	.word	0x000000ff
        /*02a8*/ 	.word	0x000000f0
        /*02ac*/ 	.short	0x0100
        /*02ae*/ 	.byte	0x05
	.zero		1


	//   ....[28]....
        /*02b0*/ 	.word	0x00000790
        /*02b4*/ 	.word	0x000000ff
        /*02b8*/ 	.word	0x00000070
        /*02bc*/ 	.short	0x0100
        /*02be*/ 	.byte	0x05
	.zero		1


	//   ....[29]....
        /*02c0*/ 	.word	0x000007a0
        /*02c4*/ 	.word	0x000000ff
        /*02c8*/ 	.word	0x000000f8
        /*02cc*/ 	.short	0x0100
        /*02ce*/ 	.byte	0x05
	.zero		1


	//   ....[30]....
        /*02d0*/ 	.word	0x000007b0
        /*02d4*/ 	.word	0x000000ff
        /*02d8*/ 	.word	0x00000078
        /*02dc*/ 	.short	0x0100
        /*02de*/ 	.byte	0x05
	.zero		1


	//   ....[31]....
        /*02e0*/ 	.word	0x000007c0
        /*02e4*/ 	.word	0x000000ff
        /*02e8*/ 	.word	0x00000100
        /*02ec*/ 	.short	0x0100
        /*02ee*/ 	.byte	0x05
	.zero		1


	//   ....[32]....
        /*02f0*/ 	.word	0x000007d0
        /*02f4*/ 	.word	0x000000ff
        /*02f8*/ 	.word	0x00000080
        /*02fc*/ 	.short	0x0100
        /*02fe*/ 	.byte	0x05
	.zero		1


	//   ....[33]....
        /*0300*/ 	.word	0x000007e0
        /*0304*/ 	.word	0x000000ff
        /*0308*/ 	.word	0x00000108
        /*030c*/ 	.short	0x0100
        /*030e*/ 	.byte	0x05
	.zero		1


	//   ....[34]....
        /*0310*/ 	.word	0x00000920
        /*0314*/ 	.word	0x000000ff
        /*0318*/ 	.word	0x00000110
        /*031c*/ 	.short	0x0100
        /*031e*/ 	.byte	0x07
	.zero		1


	//   ....[35]....
        /*0320*/ 	.word	0x00000930
        /*0324*/ 	.word	0x000000ff
        /*0328*/ 	.word	0x00000120
        /*032c*/ 	.short	0x0100
        /*032e*/ 	.byte	0x07
	.zero		1


	//   ....[36]....
        /*0330*/ 	.word	0x00000940
        /*0334*/ 	.word	0x000000ff
        /*0338*/ 	.word	0x00000118
        /*033c*/ 	.short	0x0100
        /*033e*/ 	.byte	0x07
	.zero		1


	//   ....[37]....
        /*0340*/ 	.word	0x00000950
        /*0344*/ 	.word	0x000000ff
        /*0348*/ 	.word	0x00000128
        /*034c*/ 	.short	0x0100
        /*034e*/ 	.byte	0x07
	.zero		1


	//   ....[38]....
        /*0350*/ 	.word	0x00000a40
        /*0354*/ 	.word	0x000000ff
        /*0358*/ 	.word	0x00000130
        /*035c*/ 	.short	0x0100
        /*035e*/ 	.byte	0x05
	.zero		1


	//   ....[39]....
        /*0360*/ 	.word	0x00000a50
        /*0364*/ 	.word	0x000000ff
        /*0368*/ 	.word	0x00000138
        /*036c*/ 	.short	0x0100
        /*036e*/ 	.byte	0x05
	.zero		1


	//   ....[40]....
        /*0370*/ 	.word	0x00000b90
        /*0374*/ 	.word	0x000000ff
        /*0378*/ 	.word	0x00000140
        /*037c*/ 	.short	0x0100
        /*037e*/ 	.byte	0x05
	.zero		1


	//   ....[41]....
        /*0380*/ 	.word	0x00000ba0
        /*0384*/ 	.word	0x000000ff
        /*0388*/ 	.word	0x00000150
        /*038c*/ 	.short	0x0100
        /*038e*/ 	.byte	0x05
	.zero		1


	//   ....[42]....
        /*0390*/ 	.word	0x00000bb0
        /*0394*/ 	.word	0x000000ff
        /*0398*/ 	.word	0x00000148
        /*039c*/ 	.short	0x0100
        /*039e*/ 	.byte	0x05
	.zero		1


	//   ....[43]....
        /*03a0*/ 	.word	0x00000bc0
        /*03a4*/ 	.word	0x000000ff
        /*03a8*/ 	.word	0x00000158
        /*03ac*/ 	.short	0x0100
        /*03ae*/ 	.byte	0x05
	.zero		1


	//   ....[44]....
        /*03b0*/ 	.word	0x00000cf0
        /*03b4*/ 	.word	0x000000ff
        /*03b8*/ 	.word	0x00000160
        /*03bc*/ 	.short	0x0100
        /*03be*/ 	.byte	0x07
	.zero		1


	//   ....[45]....
        /*03c0*/ 	.word	0x00000d00
        /*03c4*/ 	.word	0x000000ff
        /*03c8*/ 	.word	0x00000180
        /*03cc*/ 	.short	0x0100
        /*03ce*/ 	.byte	0x07
	.zero		1


	//   ....[46]....
        /*03d0*/ 	.word	0x00000d10
        /*03d4*/ 	.word	0x000000ff
        /*03d8*/ 	.word	0x00000168
        /*03dc*/ 	.short	0x0100
        /*03de*/ 	.byte	0x07
	.zero		1


	//   ....[47]....
        /*03e0*/ 	.word	0x00000d20
        /*03e4*/ 	.word	0x000000ff
        /*03e8*/ 	.word	0x00000188
        /*03ec*/ 	.short	0x0100
        /*03ee*/ 	.byte	0x07
	.zero		1


	//   ....[48]....
        /*03f0*/ 	.word	0x00000d30
        /*03f4*/ 	.word	0x000000ff
        /*03f8*/ 	.word	0x00000170
        /*03fc*/ 	.short	0x0100
        /*03fe*/ 	.byte	0x07
	.zero		1


	//   ....[49]....
        /*0400*/ 	.word	0x00000d40
        /*0404*/ 	.word	0x000000ff
        /*0408*/ 	.word	0x00000190
        /*040c*/ 	.short	0x0100
        /*040e*/ 	.byte	0x07
	.zero		1


	//   ....[50]....
        /*0410*/ 	.word	0x00000d50
        /*0414*/ 	.word	0x000000ff
        /*0418*/ 	.word	0x00000178
        /*041c*/ 	.short	0x0100
        /*041e*/ 	.byte	0x07
	.zero		1


	//   ....[51]....
        /*0420*/ 	.word	0x00000d60
        /*0424*/ 	.word	0x000000ff
        /*0428*/ 	.word	0x00000198
        /*042c*/ 	.short	0x0100
        /*042e*/ 	.byte	0x07
	.zero		1


	//   ....[52]....
        /*0430*/ 	.word	0x00000e50
        /*0434*/ 	.word	0x000000ff
        /*0438*/ 	.word	0x000001a0
        /*043c*/ 	.short	0x0100
        /*043e*/ 	.byte	0x05
	.zero		1


	//   ....[53]....
        /*0440*/ 	.word	0x00000e60
        /*0444*/ 	.word	0x000000ff
        /*0448*/ 	.word	0x000001b0
        /*044c*/ 	.short	0x0100
        /*044e*/ 	.byte	0x05
	.zero		1


	//   ....[54]....
        /*0450*/ 	.word	0x00000e70
        /*0454*/ 	.word	0x000000ff
        /*0458*/ 	.word	0x000001a8
        /*045c*/ 	.short	0x0100
        /*045e*/ 	.byte	0x05
	.zero		1


	//   ....[55]....
        /*0460*/ 	.word	0x00000e80
        /*0464*/ 	.word	0x000000ff
        /*0468*/ 	.word	0x000001b8
        /*046c*/ 	.short	0x0100
        /*046e*/ 	.byte	0x05
	.zero		1


	//   ....[56]....
        /*0470*/ 	.word	0x00001760
        /*0474*/ 	.word	0x00000003
        /*0478*/ 	.word	0x000001b0
        /*047c*/ 	.short	0x010a
        /*047e*/ 	.byte	0xff
	.zero		1


	//   ....[57]....
        /*0480*/ 	.word	0x00001790
        /*0484*/ 	.word	0x00000003
        /*0488*/ 	.word	0x000001a0
        /*048c*/ 	.short	0x0101
        /*048e*/ 	.byte	0xff
	.zero		1


	//   ....[58]....
        /*0490*/ 	.word	0x00001860
        /*0494*/ 	.word	0x000000ff
        /*0498*/ 	.word	0x00000088
        /*049c*/ 	.short	0x010a
        /*049e*/ 	.byte	0x08
	.zero		1


	//   ....[59]....
        /*04a0*/ 	.word	0x00001900
        /*04a4*/ 	.word	0x000000ff
        /*04a8*/ 	.word	0x00000088
        /*04ac*/ 	.short	0x010a
        /*04ae*/ 	.byte	0x21
	.zero		1


	//   ....[60]....
        /*04b0*/ 	.word	0x00001a50
        /*04b4*/ 	.word	0x000000ff
        /*04b8*/ 	.word	0x00000088
        /*04bc*/ 	.short	0x010a
        /*04be*/ 	.byte	0x08
	.zero		1


	//   ....[61]....
        /*04c0*/ 	.word	0x00001b60
        /*04c4*/ 	.word	0x000000ff
        /*04c8*/ 	.word	0x00000138
        /*04cc*/ 	.short	0x0101
        /*04ce*/ 	.byte	0x04
	.zero		1


	//   ....[62]....
        /*04d0*/ 	.word	0x00001b80
        /*04d4*/ 	.word	0x000000ff
        /*04d8*/ 	.word	0x00000088
        /*04dc*/ 	.short	0x010a
        /*04de*/ 	.byte	0x08
	.zero		1


	//   ....[63]....
        /*04e0*/ 	.word	0x00001c00
        /*04e4*/ 	.word	0x000000ff
        /*04e8*/ 	.word	0x00000088
        /*04ec*/ 	.short	0x010a
        /*04ee*/ 	.byte	0x11
	.zero		1


	//   ....[64]....
        /*04f0*/ 	.word	0x00001d50
        /*04f4*/ 	.word	0x000000ff
        /*04f8*/ 	.word	0x00000088
        /*04fc*/ 	.short	0x010a
        /*04fe*/ 	.byte	0x08
	.zero		1


	//   ....[65]....
        /*0500*/ 	.word	0x00001e90
        /*0504*/ 	.word	0x00000002
        /*0508*/ 	.word	0x00000140
        /*050c*/ 	.short	0x010a
        /*050e*/ 	.byte	0xff
	.zero		1


	//   ....[66]....
        /*0510*/ 	.word	0x00001f50
        /*0514*/ 	.word	0x00000002
        /*0518*/ 	.word	0x00000000
        /*051c*/ 	.short	0x0101
        /*051e*/ 	.byte	0xff
	.zero		1


	//   ....[67]....
        /*0520*/ 	.word	0x000024b0
        /*0524*/ 	.word	0x000000ff
        /*0528*/ 	.word	0x00000000
        /*052c*/ 	.short	0x010a
        /*052e*/ 	.byte	0x05
	.zero		1


	//   ....[68]....
        /*0530*/ 	.word	0x00002540
        /*0534*/ 	.word	0x000000ff
        /*0538*/ 	.word	0x00000000
        /*053c*/ 	.short	0x010a
        /*053e*/ 	.byte	0x05
	.zero		1


	//   ....[69]....
        /*0540*/ 	.word	0x000025d0
        /*0544*/ 	.word	0x000000ff
        /*0548*/ 	.word	0x00000000
        /*054c*/ 	.short	0x010a
        /*054e*/ 	.byte	0x05
	.zero		1


	//   ....[70]....
        /*0550*/ 	.word	0x00002660
        /*0554*/ 	.word	0x000000ff
        /*0558*/ 	.word	0x00000000
        /*055c*/ 	.short	0x010a
        /*055e*/ 	.byte	0x05
	.zero		1


	//   ....[71]....
        /*0560*/ 	.word	0x000026f0
        /*0564*/ 	.word	0x000000ff
        /*0568*/ 	.word	0x00000000
        /*056c*/ 	.short	0x010a
        /*056e*/ 	.byte	0x05
	.zero		1


	//   ....[72]....
        /*0570*/ 	.word	0x00002780
        /*0574*/ 	.word	0x000000ff
        /*0578*/ 	.word	0x00000000
        /*057c*/ 	.short	0x010a
        /*057e*/ 	.byte	0x05
	.zero		1


	//   ....[73]....
        /*0580*/ 	.word	0x00002810
        /*0584*/ 	.word	0x000000ff
        /*0588*/ 	.word	0x00000000
        /*058c*/ 	.short	0x010a
        /*058e*/ 	.byte	0x05
	.zero		1


	//   ....[74]....
        /*0590*/ 	.word	0x000028a0
        /*0594*/ 	.word	0x000000ff
        /*0598*/ 	.word	0x00000000
        /*059c*/ 	.short	0x010a
        /*059e*/ 	.byte	0x05
	.zero		1


	//   ....[75]....
        /*05a0*/ 	.word	0x00002930
        /*05a4*/ 	.word	0x000000ff
        /*05a8*/ 	.word	0x00000000
        /*05ac*/ 	.short	0x010a
        /*05ae*/ 	.byte	0x05
	.zero		1


	//   ....[76]....
        /*05b0*/ 	.word	0x000029c0
        /*05b4*/ 	.word	0x000000ff
        /*05b8*/ 	.word	0x00000000
        /*05bc*/ 	.short	0x010a
        /*05be*/ 	.byte	0x05
	.zero		1


	//   ....[77]....
        /*05c0*/ 	.word	0x00002a50
        /*05c4*/ 	.word	0x000000ff
        /*05c8*/ 	.word	0x00000000
        /*05cc*/ 	.short	0x010a
        /*05ce*/ 	.byte	0x05
	.zero		1


	//   ....[78]....
        /*05d0*/ 	.word	0x00002ae0
        /*05d4*/ 	.word	0x000000ff
        /*05d8*/ 	.word	0x00000000
        /*05dc*/ 	.short	0x010a
        /*05de*/ 	.byte	0x05
	.zero		1


	//   ....[79]....
        /*05e0*/ 	.word	0x00002b70
        /*05e4*/ 	.word	0x000000ff
        /*05e8*/ 	.word	0x00000000
        /*05ec*/ 	.short	0x010a
        /*05ee*/ 	.byte	0x05
	.zero		1


	//   ....[80]....
        /*05f0*/ 	.word	0x00002c00
        /*05f4*/ 	.word	0x000000ff
        /*05f8*/ 	.word	0x00000000
        /*05fc*/ 	.short	0x010a
        /*05fe*/ 	.byte	0x05
	.zero		1


	//   ....[81]....
        /*0600*/ 	.word	0x00002c90
        /*0604*/ 	.word	0x000000ff
        /*0608*/ 	.word	0x00000000
        /*060c*/ 	.short	0x010a
        /*060e*/ 	.byte	0x05
	.zero		1


	//   ....[82]....
        /*0610*/ 	.word	0x00002d20
        /*0614*/ 	.word	0x000000ff
        /*0618*/ 	.word	0x00000000
        /*061c*/ 	.short	0x010a
        /*061e*/ 	.byte	0x05
	.zero		1


	//   ....[83]....
        /*0620*/ 	.word	0x00002dc0
        /*0624*/ 	.word	0x00000000
        /*0628*/ 	.word	0x00000000
        /*062c*/ 	.short	0x010a
        /*062e*/ 	.byte	0xff
	.zero		1


	//   ....[84]....
        /*0630*/ 	.word	0x00002ee0
        /*0634*/ 	.word	0x00000000
        /*0638*/ 	.word	0x000001a0
        /*063c*/ 	.short	0x010a
        /*063e*/ 	.byte	0xff
	.zero		1


	//   ....[85]....
        /*0640*/ 	.word	0x00002f40
        /*0644*/ 	.word	0x00000004
        /*0648*/ 	.word	0x00000000
        /*064c*/ 	.short	0x0101
        /*064e*/ 	.byte	0xff
	.zero		1


	//   ....[86]....
        /*0650*/ 	.word	0x00002f60
        /*0654*/ 	.word	0x000000ff
        /*0658*/ 	.word	0x00000150
        /*065c*/ 	.short	0x010a
        /*065e*/ 	.byte	0x05
	.zero		1


	//   ....[87]....
        /*0660*/ 	.word	0x00003080
        /*0664*/ 	.word	0x00000000
        /*0668*/ 	.word	0x00000140
        /*066c*/ 	.short	0x010a
        /*066e*/ 	.byte	0xff
	.zero		1


	//   ....[88]....
        /*0670*/ 	.word	0x00003190
        /*0674*/ 	.word	0x00000000
        /*0678*/ 	.word	0x00000000
        /*067c*/ 	.short	0x0101
        /*067e*/ 	.byte	0xff
	.zero		1


	//   ....[89]....
        /*0680*/ 	.word	0x00003220
        /*0684*/ 	.word	0x000000ff
        /*0688*/ 	.word	0x00000150
        /*068c*/ 	.short	0x0106
        /*068e*/ 	.byte	0x05
	.zero		1


	//   ....[90]....
        /*0690*/ 	.word	0x00003240
        /*0694*/ 	.word	0x000000ff
        /*0698*/ 	.word	0x00000150
        /*069c*/ 	.short	0x010a
        /*069e*/ 	.byte	0x05
	.zero		1


	//   ....[91]....
        /*06a0*/ 	.word	0x000032d0
        /*06a4*/ 	.word	0x000000ff
        /*06a8*/ 	.word	0x00000150
        /*06ac*/ 	.short	0x0106
        /*06ae*/ 	.byte	0x04
	.zero		1


	//   ....[92]....
        /*06b0*/ 	.word	0x00003310
        /*06b4*/ 	.word	0x00000000
        /*06b8*/ 	.word	0x00000150
        /*06bc*/ 	.short	0x010a
        /*06be*/ 	.byte	0xff
	.zero		1


	//   ....[93]....
        /*06c0*/ 	.word	0x00003810
        /*06c4*/ 	.word	0x00000000
        /*06c8*/ 	.word	0x00000140
        /*06cc*/ 	.short	0x010a
        /*06ce*/ 	.byte	0xff
	.zero		1


	//   ....[94]....
        /*06d0*/ 	.word	0x00003910
        /*06d4*/ 	.word	0x00000003
        /*06d8*/ 	.word	0x00000000
        /*06dc*/ 	.short	0x0101
        /*06de*/ 	.byte	0xff
	.zero		1


	//   ....[95]....
        /*06e0*/ 	.word	0x00003920
        /*06e4*/ 	.word	0x000000ff
        /*06e8*/ 	.word	0x00000000
        /*06ec*/ 	.short	0x010a
        /*06ee*/ 	.byte	0x04
	.zero		1


	//   ....[96]....
        /*06f0*/ 	.word	0x000039a0
        /*06f4*/ 	.word	0x000000ff
        /*06f8*/ 	.word	0x00000180
        /*06fc*/ 	.short	0x010a
        /*06fe*/ 	.byte	0x08
	.zero		1


	//   ....[97]....
        /*0700*/ 	.word	0x00003a80
        /*0704*/ 	.word	0x000000ff
        /*0708*/ 	.word	0x00000000
        /*070c*/ 	.short	0x010a
        /*070e*/ 	.byte	0x07
	.zero		1


	//   ....[98]....
        /*0710*/ 	.word	0x00003bc0
        /*0714*/ 	.word	0x000000ff
        /*0718*/ 	.word	0x00000000
        /*071c*/ 	.short	0x010a
        /*071e*/ 	.byte	0x04
	.zero		1


	//   ....[99]....
        /*0720*/ 	.word	0x00003db0
        /*0724*/ 	.word	0x000000ff
        /*0728*/ 	.word	0x00000000
        /*072c*/ 	.short	0x010a
        /*072e*/ 	.byte	0x05
	.zero		1


	//   ....[100]....
        /*0730*/ 	.word	0x00003e40
        /*0734*/ 	.word	0x000000ff
        /*0738*/ 	.word	0x00000000
        /*073c*/ 	.short	0x010a
        /*073e*/ 	.byte	0x05
	.zero		1


	//   ....[101]....
        /*0740*/ 	.word	0x00003ed0
        /*0744*/ 	.word	0x000000ff
        /*0748*/ 	.word	0x00000000
        /*074c*/ 	.short	0x010a
        /*074e*/ 	.byte	0x05
	.zero		1


	//   ....[102]....
        /*0750*/ 	.word	0x00003f60
        /*0754*/ 	.word	0x000000ff
        /*0758*/ 	.word	0x00000000
        /*075c*/ 	.short	0x010a
        /*075e*/ 	.byte	0x07
	.zero		1


	//   ....[103]....
        /*0760*/ 	.word	0x000043c0
        /*0764*/ 	.word	0x00000000
        /*0768*/ 	.word	0x00000140
        /*076c*/ 	.short	0x010a
        /*076e*/ 	.byte	0xff
	.zero		1


	//   ....[104]....
        /*0770*/ 	.word	0x00004480
        /*0774*/ 	.word	0x00000000
        /*0778*/ 	.word	0x00000000
        /*077c*/ 	.short	0x0101
        /*077e*/ 	.byte	0xff
	.zero		1


	//   ....[105]....
        /*0780*/ 	.word	0x000047a0
        /*0784*/ 	.word	0x000000ff
        /*0788*/ 	.word	0x00000138
        /*078c*/ 	.short	0x010a
        /*078e*/ 	.byte	0x07
	.zero		1


	//   ....[106]....
        /*0790*/ 	.word	0x00004990
        /*0794*/ 	.word	0x000000ff
        /*0798*/ 	.word	0x00000120
        /*079c*/ 	.short	0x010a
        /*079e*/ 	.byte	0x07
	.zero		1


	//   ....[107]....
        /*07a0*/ 	.word	0x00004b60
        /*07a4*/ 	.word	0x000000ff
        /*07a8*/ 	.word	0x00000110
        /*07ac*/ 	.short	0x010b
        /*07ae*/ 	.byte	0x07
	.zero		1


	//   ....[108]....
        /*07b0*/ 	.word	0x00004bd0
        /*07b4*/ 	.word	0x000000ff
        /*07b8*/ 	.word	0x00000000
        /*07bc*/ 	.short	0x0101
        /*07be*/ 	.byte	0x08
	.zero		1


	//   ....[109]....
        /*07c0*/ 	.word	0x00004c00
        /*07c4*/ 	.word	0x000000ff
        /*07c8*/ 	.word	0x00000128
        /*07cc*/ 	.short	0x010a
        /*07ce*/ 	.byte	0x07
	.zero		1


	//   ....[110]....
        /*07d0*/ 	.word	0x00004e10
        /*07d4*/ 	.word	0x000000ff
        /*07d8*/ 	.word	0x00000118
        /*07dc*/ 	.short	0x010b
        /*07de*/ 	.byte	0x07
	.zero		1


	//   ....[111]....
        /*07e0*/ 	.word	0x00004e30
        /*07e4*/ 	.word	0x000000ff
        /*07e8*/ 	.word	0x00000000
        /*07ec*/ 	.short	0x0101
        /*07ee*/ 	.byte	0x0d
	.zero		1


	//   ....[112]....
        /*07f0*/ 	.word	0x00004e60
        /*07f4*/ 	.word	0x000000ff
        /*07f8*/ 	.word	0x00000120
        /*07fc*/ 	.short	0x010a
        /*07fe*/ 	.byte	0x07
	.zero		1


	//   ....[113]....
        /*0800*/ 	.word	0x00004ea0
        /*0804*/ 	.word	0x00000000
        /*0808*/ 	.word	0x00000128
        /*080c*/ 	.short	0x010a
        /*080e*/ 	.byte	0xff
	.zero		1


	//   ....[114]....
        /*0810*/ 	.word	0x000051e0
        /*0814*/ 	.word	0x00000000
        /*0818*/ 	.word	0x00000140
        /*081c*/ 	.short	0x010a
        /*081e*/ 	.byte	0xff
	.zero		1


	//   ....[115]....
        /*0820*/ 	.word	0x000052f0
        /*0824*/ 	.word	0x00000000
        /*0828*/ 	.word	0x00000000
        /*082c*/ 	.short	0x0101
        /*082e*/ 	.byte	0xff
	.zero		1


	//   ....[116]....
        /*0830*/ 	.word	0x00005d40
        /*0834*/ 	.word	0x00000000
        /*0838*/ 	.word	0x00000110
        /*083c*/ 	.short	0x010a
        /*083e*/ 	.byte	0xff
	.zero		1


	//   ....[117]....
        /*0840*/ 	.word	0x00005db0
        /*0844*/ 	.word	0x00000071
        /*0848*/ 	.word	0x00000160
        /*084c*/ 	.short	0x010a
        /*084e*/ 	.byte	0xff
	.zero		1


	//   ....[118]....
        /*0850*/ 	.word	0x00005e90
        /*0854*/ 	.word	0x00000000
        /*0858*/ 	.word	0x00000110
        /*085c*/ 	.short	0x010a
        /*085e*/ 	.byte	0xff
	.zero		1


	//   ....[119]....
        /*0860*/ 	.word	0x00005fd0
        /*0864*/ 	.word	0x00000000
        /*0868*/ 	.word	0x00000000
        /*086c*/ 	.short	0x0101
        /*086e*/ 	.byte	0xff
	.zero		1


	//   ....[120]....
        /*0870*/ 	.word	0x00006030
        /*0874*/ 	.word	0x00000071
        /*0878*/ 	.word	0x00000160
        /*087c*/ 	.short	0x010a
        /*087e*/ 	.byte	0xff
	.zero		1


	//   ....[121]....
        /*0880*/ 	.word	0x00006b80
        /*0884*/ 	.word	0x00000020
        /*0888*/ 	.word	0x00000110
        /*088c*/ 	.short	0x010a
        /*088e*/ 	.byte	0xff
	.zero		1


	//   ....[122]....
        /*0890*/ 	.word	0x00006c40
        /*0894*/ 	.word	0x00000020
        /*0898*/ 	.word	0x00000110
        /*089c*/ 	.short	0x010a
        /*089e*/ 	.byte	0xff
	.zero		1


	//   ....[123]....
        /*08a0*/ 	.word	0x00006d60
        /*08a4*/ 	.word	0x00000003
        /*08a8*/ 	.word	0x00000000
        /*08ac*/ 	.short	0x0101
        /*08ae*/ 	.byte	0xff
	.zero		1


	//   ....[124]....
        /*08b0*/ 	.word	0x000071a0
        /*08b4*/ 	.word	0x000000ff
        /*08b8*/ 	.word	0x00000000
        /*08bc*/ 	.short	0x0101
        /*08be*/ 	.byte	0x05
	.zero		1


	//   ....[125]....
        /*08c0*/ 	.word	0x000079e0
        /*08c4*/ 	.word	0x00000003
        /*08c8*/ 	.word	0x000001b0
        /*08cc*/ 	.short	0x010a
        /*08ce*/ 	.byte	0xff
	.zero		1


	//   ....[126]....
        /*08d0*/ 	.word	0x00007a40
        /*08d4*/ 	.word	0x00000002
        /*08d8*/ 	.word	0x00000088
        /*08dc*/ 	.short	0x010a
        /*08de*/ 	.byte	0xff
	.zero		1


	//   ....[127]....
        /*08e0*/ 	.word	0x00007aa0
        /*08e4*/ 	.word	0x00000002
        /*08e8*/ 	.word	0x00000088
        /*08ec*/ 	.short	0x010a
        /*08ee*/ 	.byte	0xff
	.zero		1


	//   ....[128]....
        /*08f0*/ 	.word	0x00007af0
        /*08f4*/ 	.word	0x00000002
        /*08f8*/ 	.word	0x00000140
        /*08fc*/ 	.short	0x010a
        /*08fe*/ 	.byte	0xff
	.zero		1


	//   ....[129]....
        /*0900*/ 	.word	0x00007b50
        /*0904*/ 	.word	0x00000000
        /*0908*/ 	.word	0x00000000
        /*090c*/ 	.short	0x010a
        /*090e*/ 	.byte	0xff
	.zero		1


	//   ....[130]....
        /*0910*/ 	.word	0x00007bb0
        /*0914*/ 	.word	0x00000000
        /*0918*/ 	.word	0x00000000
        /*091c*/ 	.short	0x010a
        /*091e*/ 	.byte	0xff
	.zero		1


	//   ....[131]....
        /*0920*/ 	.word	0x00007c10
        /*0924*/ 	.word	0x00000000
        /*0928*/ 	.word	0x00000000
        /*092c*/ 	.short	0x010a
        /*092e*/ 	.byte	0xff
	.zero		1


	//   ....[132]....
        /*0930*/ 	.word	0x00007c70
        /*0934*/ 	.word	0x00000000
        /*0938*/ 	.word	0x00000000
        /*093c*/ 	.short	0x010a
        /*093e*/ 	.byte	0xff
	.zero		1


	//   ....[133]....
        /*0940*/ 	.word	0x00007cd0
        /*0944*/ 	.word	0x00000000
        /*0948*/ 	.word	0x00000000
        /*094c*/ 	.short	0x010a
        /*094e*/ 	.byte	0xff
	.zero		1


	//   ....[134]....
        /*0950*/ 	.word	0x00007d30
        /*0954*/ 	.word	0x00000000
        /*0958*/ 	.word	0x00000000
        /*095c*/ 	.short	0x010a
        /*095e*/ 	.byte	0xff
	.zero		1


	//   ....[135]....
        /*0960*/ 	.word	0x00007d90
        /*0964*/ 	.word	0x00000000
        /*0968*/ 	.word	0x00000000
        /*096c*/ 	.short	0x010a
        /*096e*/ 	.byte	0xff
	.zero		1


	//   ....[136]....
        /*0970*/ 	.word	0x00007df0
        /*0974*/ 	.word	0x00000000
        /*0978*/ 	.word	0x00000000
        /*097c*/ 	.short	0x010a
        /*097e*/ 	.byte	0xff
	.zero		1


	//   ....[137]....
        /*0980*/ 	.word	0x00007e50
        /*0984*/ 	.word	0x00000000
        /*0988*/ 	.word	0x00000000
        /*098c*/ 	.short	0x010a
        /*098e*/ 	.byte	0xff
	.zero		1


	//   ....[138]....
        /*0990*/ 	.word	0x00007eb0
        /*0994*/ 	.word	0x00000000
        /*0998*/ 	.word	0x00000000
        /*099c*/ 	.short	0x010a
        /*099e*/ 	.byte	0xff
	.zero		1


	//   ....[139]....
        /*09a0*/ 	.word	0x00007f10
        /*09a4*/ 	.word	0x00000000
        /*09a8*/ 	.word	0x00000000
        /*09ac*/ 	.short	0x010a
        /*09ae*/ 	.byte	0xff
	.zero		1


	//   ....[140]....
        /*09b0*/ 	.word	0x00007f70
        /*09b4*/ 	.word	0x00000000
        /*09b8*/ 	.word	0x00000000
        /*09bc*/ 	.short	0x010a
        /*09be*/ 	.byte	0xff
	.zero		1


	//   ....[141]....
        /*09c0*/ 	.word	0x00007fd0
        /*09c4*/ 	.word	0x00000000
        /*09c8*/ 	.word	0x00000000
        /*09cc*/ 	.short	0x010a
        /*09ce*/ 	.byte	0xff
	.zero		1


	//   ....[142]....
        /*09d0*/ 	.word	0x00008030
        /*09d4*/ 	.word	0x00000000
        /*09d8*/ 	.word	0x00000000
        /*09dc*/ 	.short	0x010a
        /*09de*/ 	.byte	0xff
	.zero		1


	//   ....[143]....
        /*09e0*/ 	.word	0x00008090
        /*09e4*/ 	.word	0x00000000
        /*09e8*/ 	.word	0x00000000
        /*09ec*/ 	.short	0x010a
        /*09ee*/ 	.byte	0xff
	.zero		1


	//   ....[144]....
        /*09f0*/ 	.word	0x000080f0
        /*09f4*/ 	.word	0x00000000
        /*09f8*/ 	.word	0x00000000
        /*09fc*/ 	.short	0x010a
        /*09fe*/ 	.byte	0xff
	.zero		1


	//   ....[145]....
        /*0a00*/ 	.word	0x00008140
        /*0a04*/ 	.word	0x00000000
        /*0a08*/ 	.word	0x000001a0
        /*0a0c*/ 	.short	0x010a
        /*0a0e*/ 	.byte	0xff
	.zero		1


	//   ....[146]....
        /*0a10*/ 	.word	0x000081a0
        /*0a14*/ 	.word	0x00000000
        /*0a18*/ 	.word	0x00000150
        /*0a1c*/ 	.short	0x010a
        /*0a1e*/ 	.byte	0xff
	.zero		1


	//   ....[147]....
        /*0a20*/ 	.word	0x000081f0
        /*0a24*/ 	.word	0x00000000
        /*0a28*/ 	.word	0x00000140
        /*0a2c*/ 	.short	0x010a
        /*0a2e*/ 	.byte	0xff
	.zero		1


	//   ....[148]....
        /*0a30*/ 	.word	0x00008250
        /*0a34*/ 	.word	0x00000000
        /*0a38*/ 	.word	0x00000150
        /*0a3c*/ 	.short	0x010a
        /*0a3e*/ 	.byte	0xff
	.zero		1


	//   ....[149]....
        /*0a40*/ 	.word	0x000082a0
        /*0a44*/ 	.word	0x00000000
        /*0a48*/ 	.word	0x00000140
        /*0a4c*/ 	.short	0x010a
        /*0a4e*/ 	.byte	0xff
	.zero		1


	//   ....[150]....
        /*0a50*/ 	.word	0x00008300
        /*0a54*/ 	.word	0x00000003
        /*0a58*/ 	.word	0x00000180
        /*0a5c*/ 	.short	0x010a
        /*0a5e*/ 	.byte	0xff
	.zero		1


	//   ....[151]....
        /*0a60*/ 	.word	0x00008360
        /*0a64*/ 	.word	0x00000000
        /*0a68*/ 	.word	0x00000000
        /*0a6c*/ 	.short	0x010a
        /*0a6e*/ 	.byte	0xff
	.zero		1


	//   ....[152]....
        /*0a70*/ 	.word	0x000083c0
        /*0a74*/ 	.word	0x00000000
        /*0a78*/ 	.word	0x00000000
        /*0a7c*/ 	.short	0x010a
        /*0a7e*/ 	.byte	0xff
	.zero		1


	//   ....[153]....
        /*0a80*/ 	.word	0x00008420
        /*0a84*/ 	.word	0x00000000
        /*0a88*/ 	.word	0x00000000
        /*0a8c*/ 	.short	0x010a
        /*0a8e*/ 	.byte	0xff
	.zero		1


	//   ....[154]....
        /*0a90*/ 	.word	0x00008480
        /*0a94*/ 	.word	0x00000000
        /*0a98*/ 	.word	0x00000000
        /*0a9c*/ 	.short	0x010a
        /*0a9e*/ 	.byte	0xff
	.zero		1


	//   ....[155]....
        /*0aa0*/ 	.word	0x000084e0
        /*0aa4*/ 	.word	0x00000000
        /*0aa8*/ 	.word	0x00000000
        /*0aac*/ 	.short	0x010a
        /*0aae*/ 	.byte	0xff
	.zero		1


	//   ....[156]....
        /*0ab0*/ 	.word	0x00008530
        /*0ab4*/ 	.word	0x00000000
        /*0ab8*/ 	.word	0x00000140
        /*0abc*/ 	.short	0x010a
        /*0abe*/ 	.byte	0xff
	.zero		1


	//   ....[157]....
        /*0ac0*/ 	.word	0x00008590
        /*0ac4*/ 	.word	0x00000000
        /*0ac8*/ 	.word	0x00000138
        /*0acc*/ 	.short	0x010a
        /*0ace*/ 	.byte	0xff
	.zero		1


	//   ....[158]....
        /*0ad0*/ 	.word	0x000085f0
        /*0ad4*/ 	.word	0x00000003
        /*0ad8*/ 	.word	0x00000120
        /*0adc*/ 	.short	0x010a
        /*0ade*/ 	.byte	0xff
	.zero		1


	//   ....[159]....
        /*0ae0*/ 	.word	0x00008650
        /*0ae4*/ 	.word	0x00000003
        /*0ae8*/ 	.word	0x00000128
        /*0aec*/ 	.short	0x010a
        /*0aee*/ 	.byte	0xff
	.zero		1


	//   ....[160]....
        /*0af0*/ 	.word	0x000086b0
        /*0af4*/ 	.word	0x00000000
        /*0af8*/ 	.word	0x00000120
        /*0afc*/ 	.short	0x010a
        /*0afe*/ 	.byte	0xff
	.zero		1


	//   ....[161]....
        /*0b00*/ 	.word	0x00008700
        /*0b04*/ 	.word	0x00000000
        /*0b08*/ 	.word	0x00000140
        /*0b0c*/ 	.short	0x010a
        /*0b0e*/ 	.byte	0xff
	.zero		1


	//   ....[162]....
        /*0b10*/ 	.word	0x00008750
        /*0b14*/ 	.word	0x00000000
        /*0b18*/ 	.word	0x00000110
        /*0b1c*/ 	.short	0x010a
        /*0b1e*/ 	.byte	0xff
	.zero		1


	//   ....[163]....
        /*0b20*/ 	.word	0x000087a0
        /*0b24*/ 	.word	0x00000071
        /*0b28*/ 	.word	0x00000160
        /*0b2c*/ 	.short	0x010a
        /*0b2e*/ 	.byte	0xff
	.zero		1


	//   ....[164]....
        /*0b30*/ 	.word	0x000087f0
        /*0b34*/ 	.word	0x00000020
        /*0b38*/ 	.word	0x00000110
        /*0b3c*/ 	.short	0x010a
        /*0b3e*/ 	.byte	0xff
	.zero		1


	//----- nvinfo : EIATTR_NUM_MBARRIERS
	.align		4
.L_47:
        /*0b40*/ 	.byte	0x03, 0x38
        /*0b42*/ 	.short	0x0038


	//----- nvinfo : EIATTR_EXIT_INSTR_OFFSETS
	.align		4
        /*0b44*/ 	.byte	0x04, 0x1c
        /*0b46*/ 	.short	(.L_49 - .L_48)


	//   ....[0]....
.L_48:
        /*0b48*/ 	.word	0x00002df0


	//   ....[1]....
        /*0b4c*/ 	.word	0x000032e0


	//   ....[2]....
        /*0b50*/ 	.word	0x00003340


	//   ....[3]....
        /*0b54*/ 	.word	0x000041c0


	//   ....[4]....
        /*0b58*/ 	.word	0x00004ed0


	//   ....[5]....
        /*0b5c*/ 	.word	0x00004f10


	//   ....[6]....
        /*0b60*/ 	.word	0x000079d0


	//----- nvinfo : EIATTR_MAX_THREADS
	.align		4
.L_49:
        /*0b64*/ 	.byte	0x04, 0x05
        /*0b66*/ 	.short	(.L_51 - .L_50)
.L_50:
        /*0b68*/ 	.word	0x00000100
        /*0b6c*/ 	.word	0x00000001
        /*0b70*/ 	.word	0x00000001


	//----- nvinfo : EIATTR_CRS_STACK_SIZE
	.align		4
.L_51:
        /*0b74*/ 	.byte	0x04, 0x1e
        /*0b76*/ 	.short	(.L_53 - .L_52)
.L_52:
        /*0b78*/ 	.word	0x00000000


	//----- nvinfo : EIATTR_CBANK_PARAM_SIZE
	.align		4
.L_53:
        /*0b7c*/ 	.byte	0x03, 0x19
        /*0b7e*/ 	.short	0x0800


	//----- nvinfo : EIATTR_PARAM_CBANK
	.align		4
        /*0b80*/ 	.byte	0x04, 0x0a
        /*0b82*/ 	.short	(.L_55 - .L_54)
	.align		4
.L_54:
        /*0b84*/ 	.word	index@(.nv.constant0._ZN7cutlass13device_kernelINS_4gemm6kernel13GemmUniversalIN4cute5tupleIJiiiiEEENS1_10collective13CollectiveMmaINS1_35MainloopSm100TmaUmmaWarpSpecializedILi17ELi2ELi4ENS5_IJNS4_1CILi1EEESB_SB_EEEEENS5_IJNSA_ILi64EEENSA_ILi128EEESE_EEENS_12float_e5m2_tENS5_IJlSB_lEEESH_SI_NS4_8TiledMMAINS4_8MMA_AtomIJNS4_10MMA_TraitsINS4_19SM100_MMA_F8F6F4_SSEJSH_SH_fSE_SF_NS4_17integral_constantINS4_4UMMA5MajorELSP_0EEESQ_NSN_INSO_7ScaleInELSR_0EEESS_EEEEEENS4_6LayoutISC_NS5_IJNSA_ILi0EEESW_SW_EEEEENS5_IJNS4_10UnderscoreESZ_SZ_EEEEENS4_13SM90_TMA_LOADENS4_14ComposedLayoutINS4_7SwizzleILi2ELi4ELi3EEENS4_18smem_ptr_flag_bitsILi8EEENSV_INS5_IJNSA_ILi8EEESE_EEENS5_IJSE_SB_EEEEEEEvNS4_8identityES12_S1C_vS1D_EENS_8epilogue10collective18CollectiveEpilogueINS1F_23Sm100TmaWarpSpecializedILi2ELi2ELi32ELb0ELb0EEEJSG_NS5_IJNSV_ISE_SB_EES1K_EEESH_SI_SH_SI_NS1F_6fusion15FusionCallbacksIS1J_NS1M_17LinearCombinationISH_fSH_fLNS_15FloatRoundStyleE2EEESG_S1L_JEEENS4_5SM1004TMEM4LOAD26SM100_TMEM_LOAD_16dp32b32xES12_S1C_NS4_39AutoVectorizingCopyWithAssumedAlignmentILi128EEENS4_14SM90_TMA_STOREES1C_S1X_S1X_EEEvvEEEEvNT_6ParamsE)
        /*0b88*/ 	.short	0x0380
        /*0b8a*/ 	.short	0x0800


	//----- nvinfo : EIATTR_SW_WAR
	.align		4
.L_55:
        /*0b8c*/ 	.byte	0x04, 0x36
        /*0b8e*/ 	.short	(.L_57 - .L_56)
.L_56:
        /*0b90*/ 	.word	0x00000008
.L_57:


//--------------------- .nv.callgraph             --------------------------
	.section	.nv.callgraph,"",@"SHT_CUDA_CALLGRAPH"
	.align	4
	.sectionentsize	8
	.align		4
        /*0000*/ 	.word	0x00000000
	.align		4
        /*0004*/ 	.word	0xffffffff
	.align		4
        /*0008*/ 	.word	index@(_ZN7cutlass13device_kernelINS_4gemm6kernel13GemmUniversalIN4cute5tupleIJiiiiEEENS1_10collective13CollectiveMmaINS1_35MainloopSm100TmaUmmaWarpSpecializedILi17ELi2ELi4ENS5_IJNS4_1CILi1EEESB_SB_EEEEENS5_IJNSA_ILi64EEENSA_ILi128EEESE_EEENS_12float_e5m2_tENS5_IJlSB_lEEESH_SI_NS4_8TiledMMAINS4_8MMA_AtomIJNS4_10MMA_TraitsINS4_19SM100_MMA_F8F6F4_SSEJSH_SH_fSE_SF_NS4_17integral_constantINS4_4UMMA5MajorELSP_0EEESQ_NSN_INSO_7ScaleInELSR_0EEESS_EEEEEENS4_6LayoutISC_NS5_IJNSA_ILi0EEESW_SW_EEEEENS5_IJNS4_10UnderscoreESZ_SZ_EEEEENS4_13SM90_TMA_LOADENS4_14ComposedLayoutINS4_7SwizzleILi2ELi4ELi3EEENS4_18smem_ptr_flag_bitsILi8EEENSV_INS5_IJNSA_ILi8EEESE_EEENS5_IJSE_SB_EEEEEEEvNS4_8identityES12_S1C_vS1D_EENS_8epilogue10collective18CollectiveEpilogueINS1F_23Sm100TmaWarpSpecializedILi2ELi2ELi32ELb0ELb0EEEJSG_NS5_IJNSV_ISE_SB_EES1K_EEESH_SI_SH_SI_NS1F_6fusion15FusionCallbacksIS1J_NS1M_17LinearCombinationISH_fSH_fLNS_15FloatRoundStyleE2EEESG_S1L_JEEENS4_5SM1004TMEM4LOAD26SM100_TMEM_LOAD_16dp32b32xES12_S1C_NS4_39AutoVectorizingCopyWithAssumedAlignmentILi128EEENS4_14SM90_TMA_STOREES1C_S1X_S1X_EEEvvEEEEvNT_6ParamsE)
	.align		4
        /*000c*/ 	.word	index@(__assertfail)
	.align		4
        /*0010*/ 	.word	0x00000000
	.align		4
        /*0014*/ 	.word	0xfffffffe
	.align		4
        /*0018*/ 	.word	0x00000000
	.align		4
        /*001c*/ 	.word	0xfffffffd
	.align		4
        /*0020*/ 	.word	0x00000000
	.align		4
        /*0024*/ 	.word	0xfffffffc


//--------------------- .nv.constant4             --------------------------
	.section	.nv.constant4,"a",@progbits
	.align	8
	.align		8
.nv.constant4:
        /*0000*/ 	.dword	__assertfail
	.align		8
        /*0008*/ 	.dword	__unnamed_1
	.align		8
        /*0010*/ 	.dword	__unnamed_2
	.align		8
        /*0018*/ 	.dword	_ZN40_INTERNAL_1fda21de_4_k_cu_1aa213cd_296054cuda3std3__45__cpo5beginE
	.align		8
        /*0020*/ 	.dword	_ZN40_INTERNAL_1fda21de_4_k_cu_1aa213cd_296054cuda3std3__45__cpo3endE
	.align		8
        /*0028*/ 	.dword	_ZN40_INTERNAL_1fda21de_4_k_cu_1aa213cd_296054cuda3std3__45__cpo6cbeginE
	.align		8
        /*0030*/ 	.dword	_ZN40_INTERNAL_1fda21de_4_k_cu_1aa213cd_296054cuda3std3__45__cpo4cendE
	.align		8
        /*0038*/ 	.dword	_ZN40_INTERNAL_1fda21de_4_k_cu_1aa213cd_296054cuda3std3__442_GLOBAL__N__1fda21de_4_k_cu_1aa213cd_296056ignoreE
	.align		8
        /*0040*/ 	.dword	_ZN40_INTERNAL_1fda21de_4_k_cu_1aa213cd_296054cuda3std3__419piecewise_constructE
	.align		8
        /*0048*/ 	.dword	_ZN40_INTERNAL_1fda21de_4_k_cu_1aa213cd_296054cuda3std3__48in_placeE
	.align		8
        /*0050*/ 	.dword	_ZN40_INTERNAL_1fda21de_4_k_cu_1aa213cd_296054cuda3std6ranges3__45__cpo4swapE
	.align		8
        /*0058*/ 	.dword	_ZN40_INTERNAL_1fda21de_4_k_cu_1aa213cd_296054cuda3std6ranges3__45__cpo9iter_moveE
	.align		8
        /*0060*/ 	.dword	_ZN40_INTERNAL_1fda21de_4_k_cu_1aa213cd_296054cute7productE
	.align		8
        /*0068*/ 	.dword	_ZN40_INTERNAL_1fda21de_4_k_cu_1aa213cd_296054cute1_E
	.align		8
        /*0070*/ 	.dword	$str$25
	.align		8
        /*0078*/ 	.dword	$str$26
	.align		8
        /*0080*/ 	.dword	$str$27
	.align		8
        /*0088*/ 	.dword	$str$28


//--------------------- .text._ZN7cutlass13device_kernelINS_4gemm6kernel13GemmUniversalIN4cute5tupleIJiiiiEEENS1_10collective13CollectiveMmaINS1_35MainloopSm100TmaUmmaWarpSpecializedILi17ELi2ELi4ENS5_IJNS4_1CILi1EEESB_SB_EEEEENS5_IJNSA_ILi64EEENSA_ILi128EEESE_EEENS_12float_e5m2_tENS5_IJlSB_lEEESH_SI_NS4_8TiledMMAINS4_8MMA_AtomIJNS4_10MMA_TraitsINS4_19SM100_MMA_F8F6F4_SSEJSH_SH_fSE_SF_NS4_17integral_constantINS4_4UMMA5MajorELSP_0EEESQ_NSN_INSO_7ScaleInELSR_0EEESS_EEEEEENS4_6LayoutISC_NS5_IJNSA_ILi0EEESW_SW_EEEEENS5_IJNS4_10UnderscoreESZ_SZ_EEEEENS4_13SM90_TMA_LOADENS4_14ComposedLayoutINS4_7SwizzleILi2ELi4ELi3EEENS4_18smem_ptr_flag_bitsILi8EEENSV_INS5_IJNSA_ILi8EEESE_EEENS5_IJSE_SB_EEEEEEEvNS4_8identityES12_S1C_vS1D_EENS_8epilogue10collective18CollectiveEpilogueINS1F_23Sm100TmaWarpSpecializedILi2ELi2ELi32ELb0ELb0EEEJSG_NS5_IJNSV_ISE_SB_EES1K_EEESH_SI_SH_SI_NS1F_6fusion15FusionCallbacksIS1J_NS1M_17LinearCombinationISH_fSH_fLNS_15FloatRoundStyleE2EEESG_S1L_JEEENS4_5SM1004TMEM4LOAD26SM100_TMEM_LOAD_16dp32b32xES12_S1C_NS4_39AutoVectorizingCopyWithAssumedAlignmentILi128EEENS4_14SM90_TMA_STOREES1C_S1X_S1X_EEEvvEEEEvNT_6ParamsE --------------------------
	.section	.text._ZN7cutlass13device_kernelINS_4gemm6kernel13GemmUniversalIN4cute5tupleIJiiiiEEENS1_10collective13CollectiveMmaINS1_35MainloopSm100TmaUmmaWarpSpecializedILi17ELi2ELi4ENS5_IJNS4_1CILi1EEESB_SB_EEEEENS5_IJNSA_ILi64EEENSA_ILi128EEESE_EEENS_12float_e5m2_tENS5_IJlSB_lEEESH_SI_NS4_8TiledMMAINS4_8MMA_AtomIJNS4_10MMA_TraitsINS4_19SM100_MMA_F8F6F4_SSEJSH_SH_fSE_SF_NS4_17integral_constantINS4_4UMMA5MajorELSP_0EEESQ_NSN_INSO_7ScaleInELSR_0EEESS_EEEEEENS4_6LayoutISC_NS5_IJNSA_ILi0EEESW_SW_EEEEENS5_IJNS4_10UnderscoreESZ_SZ_EEEEENS4_13SM90_TMA_LOADENS4_14ComposedLayoutINS4_7SwizzleILi2ELi4ELi3EEENS4_18smem_ptr_flag_bitsILi8EEENSV_INS5_IJNSA_ILi8EEESE_EEENS5_IJSE_SB_EEEEEEEvNS4_8identityES12_S1C_vS1D_EENS_8epilogue10collective18CollectiveEpilogueINS1F_23Sm100TmaWarpSpecializedILi2ELi2ELi32ELb0ELb0EEEJSG_NS5_IJNSV_ISE_SB_EES1K_EEESH_SI_SH_SI_NS1F_6fusion15FusionCallbacksIS1J_NS1M_17LinearCombinationISH_fSH_fLNS_15FloatRoundStyleE2EEESG_S1L_JEEENS4_5SM1004TMEM4LOAD26SM100_TMEM_LOAD_16dp32b32xES12_S1C_NS4_39AutoVectorizingCopyWithAssumedAlignmentILi128EEENS4_14SM90_TMA_STOREES1C_S1X_S1X_EEEvvEEEEvNT_6ParamsE,"ax",@progbits
	.align	128
.text._ZN7cutlass13device_kernelINS_4gemm6kernel13GemmUniversalIN4cute5tupleIJiiiiEEENS1_10collective13CollectiveMmaINS1_35MainloopSm100TmaUmmaWarpSpecializedILi17ELi2ELi4ENS5_IJNS4_1CILi1EEESB_SB_EEEEENS5_IJNSA_ILi64EEENSA_ILi128EEESE_EEENS_12float_e5m2_tENS5_IJlSB_lEEESH_SI_NS4_8TiledMMAINS4_8MMA_AtomIJNS4_10MMA_TraitsINS4_19SM100_MMA_F8F6F4_SSEJSH_SH_fSE_SF_NS4_17integral_constantINS4_4UMMA5MajorELSP_0EEESQ_NSN_INSO_7ScaleInELSR_0EEESS_EEEEEENS4_6LayoutISC_NS5_IJNSA_ILi0EEESW_SW_EEEEENS5_IJNS4_10UnderscoreESZ_SZ_EEEEENS4_13SM90_TMA_LOADENS4_14ComposedLayoutINS4_7SwizzleILi2ELi4ELi3EEENS4_18smem_ptr_flag_bitsILi8EEENSV_INS5_IJNSA_ILi8EEESE_EEENS5_IJSE_SB_EEEEEEEvNS4_8identityES12_S1C_vS1D_EENS_8epilogue10collective18CollectiveEpilogueINS1F_23Sm100TmaWarpSpecializedILi2ELi2ELi32ELb0ELb0EEEJSG_NS5_IJNSV_ISE_SB_EES1K_EEESH_SI_SH_SI_NS1F_6fusion15FusionCallbacksIS1J_NS1M_17LinearCombinationISH_fSH_fLNS_15FloatRoundStyleE2EEESG_S1L_JEEENS4_5SM1004TMEM4LOAD26SM100_TMEM_LOAD_16dp32b32xES12_S1C_NS4_39AutoVectorizingCopyWithAssumedAlignmentILi128EEENS4_14SM90_TMA_STOREES1C_S1X_S1X_EEEvvEEEEvNT_6ParamsE:
        .type           _ZN7cutlass13device_kernelINS_4gemm6kernel13GemmUniversalIN4cute5tupleIJiiiiEEENS1_10collective13CollectiveMmaINS1_35MainloopSm100TmaUmmaWarpSpecializedILi17ELi2ELi4ENS5_IJNS4_1CILi1EEESB_SB_EEEEENS5_IJNSA_ILi64EEENSA_ILi128EEESE_EEENS_12float_e5m2_tENS5_IJlSB_lEEESH_SI_NS4_8TiledMMAINS4_8MMA_AtomIJNS4_10MMA_TraitsINS4_19SM100_MMA_F8F6F4_SSEJSH_SH_fSE_SF_NS4_17integral_constantINS4_4UMMA5MajorELSP_0EEESQ_NSN_INSO_7ScaleInELSR_0EEESS_EEEEEENS4_6LayoutISC_NS5_IJNSA_ILi0EEESW_SW_EEEEENS5_IJNS4_10UnderscoreESZ_SZ_EEEEENS4_13SM90_TMA_LOADENS4_14ComposedLayoutINS4_7SwizzleILi2ELi4ELi3EEENS4_18smem_ptr_flag_bitsILi8EEENSV_INS5_IJNSA_ILi8EEESE_EEENS5_IJSE_SB_EEEEEEEvNS4_8identityES12_S1C_vS1D_EENS_8epilogue10collective18CollectiveEpilogueINS1F_23Sm100TmaWarpSpecializedILi2ELi2ELi32ELb0ELb0EEEJSG_NS5_IJNSV_ISE_SB_EES1K_EEESH_SI_SH_SI_NS1F_6fusion15FusionCallbacksIS1J_NS1M_17LinearCombinationISH_fSH_fLNS_15FloatRoundStyleE2EEESG_S1L_JEEENS4_5SM1004TMEM4LOAD26SM100_TMEM_LOAD_16dp32b32xES12_S1C_NS4_39AutoVectorizingCopyWithAssumedAlignmentILi128EEENS4_14SM90_TMA_STOREES1C_S1X_S1X_EEEvvEEEEvNT_6ParamsE,@function
        .size           _ZN7cutlass13device_kernelINS_4gemm6kernel13GemmUniversalIN4cute5tupleIJiiiiEEENS1_10collective13CollectiveMmaINS1_35MainloopSm100TmaUmmaWarpSpecializedILi17ELi2ELi4ENS5_IJNS4_1CILi1EEESB_SB_EEEEENS5_IJNSA_ILi64EEENSA_ILi128EEESE_EEENS_12float_e5m2_tENS5_IJlSB_lEEESH_SI_NS4_8TiledMMAINS4_8MMA_AtomIJNS4_10MMA_TraitsINS4_19SM100_MMA_F8F6F4_SSEJSH_SH_fSE_SF_NS4_17integral_constantINS4_4UMMA5MajorELSP_0EEESQ_NSN_INSO_7ScaleInELSR_0EEESS_EEEEEENS4_6LayoutISC_NS5_IJNSA_ILi0EEESW_SW_EEEEENS5_IJNS4_10UnderscoreESZ_SZ_EEEEENS4_13SM90_TMA_LOADENS4_14ComposedLayoutINS4_7SwizzleILi2ELi4ELi3EEENS4_18smem_ptr_flag_bitsILi8EEENSV_INS5_IJNSA_ILi8EEESE_EEENS5_IJSE_SB_EEEEEEEvNS4_8identityES12_S1C_vS1D_EENS_8epilogue10collective18CollectiveEpilogueINS1F_23Sm100TmaWarpSpecializedILi2ELi2ELi32ELb0ELb0EEEJSG_NS5_IJNSV_ISE_SB_EES1K_EEESH_SI_SH_SI_NS1F_6fusion15FusionCallbacksIS1J_NS1M_17LinearCombinationISH_fSH_fLNS_15FloatRoundStyleE2EEESG_S1L_JEEENS4_5SM1004TMEM4LOAD26SM100_TMEM_LOAD_16dp32b32xES12_S1C_NS4_39AutoVectorizingCopyWithAssumedAlignmentILi128EEENS4_14SM90_TMA_STOREES1C_S1X_S1X_EEEvvEEEEvNT_6ParamsE,(.L_x_182 - _ZN7cutlass13device_kernelINS_4gemm6kernel13GemmUniversalIN4cute5tupleIJiiiiEEENS1_10collective13CollectiveMmaINS1_35MainloopSm100TmaUmmaWarpSpecializedILi17ELi2ELi4ENS5_IJNS4_1CILi1EEESB_SB_EEEEENS5_IJNSA_ILi64EEENSA_ILi128EEESE_EEENS_12float_e5m2_tENS5_IJlSB_lEEESH_SI_NS4_8TiledMMAINS4_8MMA_AtomIJNS4_10MMA_TraitsINS4_19SM100_MMA_F8F6F4_SSEJSH_SH_fSE_SF_NS4_17integral_constantINS4_4UMMA5MajorELSP_0EEESQ_NSN_INSO_7ScaleInELSR_0EEESS_EEEEEENS4_6LayoutISC_NS5_IJNSA_ILi0EEESW_SW_EEEEENS5_IJNS4_10UnderscoreESZ_SZ_EEEEENS4_13SM90_TMA_LOADENS4_14ComposedLayoutINS4_7SwizzleILi2ELi4ELi3EEENS4_18smem_ptr_flag_bitsILi8EEENSV_INS5_IJNSA_ILi8EEESE_EEENS5_IJSE_SB_EEEEEEEvNS4_8identityES12_S1C_vS1D_EENS_8epilogue10collective18CollectiveEpilogueINS1F_23Sm100TmaWarpSpecializedILi2ELi2ELi32ELb0ELb0EEEJSG_NS5_IJNSV_ISE_SB_EES1K_EEESH_SI_SH_SI_NS1F_6fusion15FusionCallbacksIS1J_NS1M_17LinearCombinationISH_fSH_fLNS_15FloatRoundStyleE2EEESG_S1L_JEEENS4_5SM1004TMEM4LOAD26SM100_TMEM_LOAD_16dp32b32xES12_S1C_NS4_39AutoVectorizingCopyWithAssumedAlignmentILi128EEENS4_14SM90_TMA_STOREES1C_S1X_S1X_EEEvvEEEEvNT_6ParamsE)
        .other          _ZN7cutlass13device_kernelINS_4gemm6kernel13GemmUniversalIN4cute5tupleIJiiiiEEENS1_10collective13CollectiveMmaINS1_35MainloopSm100TmaUmmaWarpSpecializedILi17ELi2ELi4ENS5_IJNS4_1CILi1EEESB_SB_EEEEENS5_IJNSA_ILi64EEENSA_ILi128EEESE_EEENS_12float_e5m2_tENS5_IJlSB_lEEESH_SI_NS4_8TiledMMAINS4_8MMA_AtomIJNS4_10MMA_TraitsINS4_19SM100_MMA_F8F6F4_SSEJSH_SH_fSE_SF_NS4_17integral_constantINS4_4UMMA5MajorELSP_0EEESQ_NSN_INSO_7ScaleInELSR_0EEESS_EEEEEENS4_6LayoutISC_NS5_IJNSA_ILi0EEESW_SW_EEEEENS5_IJNS4_10UnderscoreESZ_SZ_EEEEENS4_13SM90_TMA_LOADENS4_14ComposedLayoutINS4_7SwizzleILi2ELi4ELi3EEENS4_18smem_ptr_flag_bitsILi8EEENSV_INS5_IJNSA_ILi8EEESE_EEENS5_IJSE_SB_EEEEEEEvNS4_8identityES12_S1C_vS1D_EENS_8epilogue10collective18CollectiveEpilogueINS1F_23Sm100TmaWarpSpecializedILi2ELi2ELi32ELb0ELb0EEEJSG_NS5_IJNSV_ISE_SB_EES1K_EEESH_SI_SH_SI_NS1F_6fusion15FusionCallbacksIS1J_NS1M_17LinearCombinationISH_fSH_fLNS_15FloatRoundStyleE2EEESG_S1L_JEEENS4_5SM1004TMEM4LOAD26SM100_TMEM_LOAD_16dp32b32xES12_S1C_NS4_39AutoVectorizingCopyWithAssumedAlignmentILi128EEENS4_14SM90_TMA_STOREES1C_S1X_S1X_EEEvvEEEEvNT_6ParamsE,@"STO_CUDA_ENTRY STV_DEFAULT"
_ZN7cutlass13device_kernelINS_4gemm6kernel13GemmUniversalIN4cute5tupleIJiiiiEEENS1_10collective13CollectiveMmaINS1_35MainloopSm100TmaUmmaWarpSpecializedILi17ELi2ELi4ENS5_IJNS4_1CILi1EEESB_SB_EEEEENS5_IJNSA_ILi64EEENSA_ILi128EEESE_EEENS_12float_e5m2_tENS5_IJlSB_lEEESH_SI_NS4_8TiledMMAINS4_8MMA_AtomIJNS4_10MMA_TraitsINS4_19SM100_MMA_F8F6F4_SSEJSH_SH_fSE_SF_NS4_17integral_constantINS4_4UMMA5MajorELSP_0EEESQ_NSN_INSO_7ScaleInELSR_0EEESS_EEEEEENS4_6LayoutISC_NS5_IJNSA_ILi0EEESW_SW_EEEEENS5_IJNS4_10UnderscoreESZ_SZ_EEEEENS4_13SM90_TMA_LOADENS4_14ComposedLayoutINS4_7SwizzleILi2ELi4ELi3EEENS4_18smem_ptr_flag_bitsILi8EEENSV_INS5_IJNSA_ILi8EEESE_EEENS5_IJSE_SB_EEEEEEEvNS4_8identityES12_S1C_vS1D_EENS_8epilogue10collective18CollectiveEpilogueINS1F_23Sm100TmaWarpSpecializedILi2ELi2ELi32ELb0ELb0EEEJSG_NS5_IJNSV_ISE_SB_EES1K_EEESH_SI_SH_SI_NS1F_6fusion15FusionCallbacksIS1J_NS1M_17LinearCombinationISH_fSH_fLNS_15FloatRoundStyleE2EEESG_S1L_JEEENS4_5SM1004TMEM4LOAD26SM100_TMEM_LOAD_16dp32b32xES12_S1C_NS4_39AutoVectorizingCopyWithAssumedAlignmentILi128EEENS4_14SM90_TMA_STOREES1C_S1X_S1X_EEEvvEEEEvNT_6ParamsE:
[----:B------:R-:W1:Y:S01]  /*0000*/  LDC R1, c[0x0][0x37c] ;  /* 0x0000df00ff017b82 */ /* 0x000e620000000800 */
[----:B------:R-:W2:Y:S01]  /*0010*/  S2R R108, SR_TID.X ;  /* 0x00000000006c7919 */ /* 0x000ea20000002100 */
[----:B------:R-:W3:Y:S01]  /*0020*/  LDCU.64 UR4, c[0x0][0x890] ;  /* 0x00011200ff0477ac */ /* 0x000ee20008000a00 */
[----:B------:R-:W-:Y:S02]  /*0030*/  PRMT R95, RZ, 0x7610, R95 ;  /* 0x00007610ff5f7816 */ /* 0x000fe4000000005f */
[----:B------:R-:W-:Y:S01]  /*0040*/  ELECT P5, URZ, PT ;  /* 0x0000000000ff782f */ /* 0x000fe200038a0000 */
[----:B------:R-:W4:Y:S01]  /*0050*/  LDCU.64 UR46, c[0x0][0x358] ;  /* 0x00006b00ff2e77ac */ /* 0x000f220008000a00 */
[----:B---3--:R-:W-:-:S04]  /*0060*/  UISETP.NE.U32.AND UP0, UPT, UR4, URZ, UPT ;  /* 0x000000ff0400728c */ /* 0x008fc8000bf05070 */
[----:B------:R-:W-:Y:S01]  /*0070*/  UISETP.NE.AND.EX UP0, UPT, UR5, URZ, UPT, UP0 ;  /* 0x000000ff0500728c */ /* 0x000fe2000bf05300 */
[----:B--2---:R-:W-:-:S05]  /*0080*/  SHF.R.U32.HI R101, RZ, 0x5, R108 ;  /* 0x00000005ff657819 */ /* 0x004fca000001166c */
[----:B------:R-:W2:Y:S02]  /*0090*/  SHFL.IDX PT, R0, R101, RZ, 0x1f ;  /* 0x00001fff65007589 */ /* 0x000ea400000e0000 */
[----:B--2---:R-:W-:Y:S01]  /*00a0*/  R2UR UR8, R0 ;  /* 0x00000000000872ca */ /* 0x004fe200000e0000 */
[----:B-1--4-:R-:W-:-:S14]  /*00b0*/  BRA.U UP0, `(.L_x_0) ;  /* 0x00000001002c7547 */ /* 0x012fdc000b800000 */
[----:B------:R-:W1:Y:S02]  /*00c0*/  LDCU.64 UR6, c[0x0][0x888] ;  /* 0x00011100ff0677ac */ /* 0x000e640008000a00 */
[----:B-1----:R-:W-:-:S04]  /*00d0*/  UISETP.NE.U32.AND UP0, UPT, UR6, URZ, UPT ;  /* 0x000000ff0600728c */ /* 0x002fc8000bf05070 */
[----:B------:R-:W-:-:S09]  /*00e0*/  UISETP.NE.AND.EX UP0, UPT, UR7, URZ, UPT, UP0 ;  /* 0x000000ff0700728c */ /* 0x000fd2000bf05300 */
[----:B------:R-:W-:Y:S05]  /*00f0*/  BRA.U !UP0, `(.L_x_1) ;  /* 0x0000000108107547 */ /* 0x000fea000b800000 */
[----:B------:R-:W1:Y:S02]  /*0100*/  LDC.64 R2, c[0x0][0x888] ;  /* 0x00022200ff027b82 */ /* 0x000e640000000a00 */
[----:B-1----:R1:W5:Y:S01]  /*0110*/  LDG.E R49, desc[UR46][R2.64] ;  /* 0x0000002e02317981 */ /* 0x002362000c1e1900 */
[----:B------:R-:W-:Y:S01]  /*0120*/  HFMA2 R95, -RZ, RZ, 0, 5.9604644775390625e-08 ;  /* 0x00000001ff5f7431 */ /* 0x000fe200000001ff */
[----:B------:R-:W-:Y:S05]  /*0130*/  BRA `(.L_x_0) ;  /* 0x00000000000c7947 */ /* 0x000fea0003800000 */
.L_x_1:
[----:B------:R-:W1:Y:S01]  /*0140*/  LDCU UR6, c[0x0][0x880] ;  /* 0x00011000ff0677ac */ /* 0x000e620008000800 */
[----:B------:R-:W-:Y:S01]  /*0150*/  HFMA2 R95, -RZ, RZ, 0, 5.9604644775390625e-08 ;  /* 0x00000001ff5f7431 */ /* 0x000fe200000001ff */
[----:B-1----:R-:W-:-:S07]  /*0160*/  MOV R49, UR6 ;  /* 0x0000000600317c02 */ /* 0x002fce0008000f00 */
.L_x_0:
[----:B------:R-:W2:Y:S02]  /*0170*/  LDCU.64 UR6, c[0x0][0x8b0] ;  /* 0x00011600ff0677ac */ /* 0x000ea40008000a00 */
[----:B--2---:R-:W-:-:S04]  /*0180*/  UISETP.NE.U32.AND UP0, UPT, UR6, URZ, UPT ;  /* 0x000000ff0600728c */ /* 0x004fc8000bf05070 */
[----:B------:R-:W-:-:S09]  /*0190*/  UISETP.NE.AND.EX UP0, UPT, UR7, URZ, UPT, UP0 ;  /* 0x000000ff0700728c */ /* 0x000fd2000bf05300 */
[----:B------:R-:W-:Y:S05]  /*01a0*/  BRA.U UP0, `(.L_x_2) ;  /* 0x0000000100247547 */ /* 0x000fea000b800000 */
[----:B------:R-:W2:Y:S02]  /*01b0*/  LDCU.64 UR6, c[0x0][0x8a8] ;  /* 0x00011500ff0677ac */ /* 0x000ea40008000a00 */
[----:B--2---:R-:W-:-:S04]  /*01c0*/  UISETP.NE.U32.AND UP0, UPT, UR6, URZ, UPT ;  /* 0x000000ff0600728c */ /* 0x004fc8000bf05070 */
[----:B------:R-:W-:-:S09]  /*01d0*/  UISETP.NE.AND.EX UP0, UPT, UR7, URZ, UPT, UP0 ;  /* 0x000000ff0700728c */ /* 0x000fd2000bf05300 */
[----:B------:R-:W-:Y:S05]  /*01e0*/  BRA.U !UP0, `(.L_x_3) ;  /* 0x00000001080c7547 */ /* 0x000fea000b800000 */
[----:B-1----:R-:W1:Y:S02]  /*01f0*/  LDC.64 R2, c[0x0][0x8a8] ;  /* 0x00022a00ff027b82 */ /* 0x002e640000000a00 */
[----:B-1----:R2:W5:Y:S01]  /*0200*/  LDG.E R47, desc[UR46][R2.64] ;  /* 0x0000002e022f7981 */ /* 0x002562000c1e1900 */
[----:B------:R-:W-:Y:S05]  /*0210*/  BRA `(.L_x_2) ;  /* 0x0000000000087947 */ /* 0x000fea0003800000 */
.L_x_3:
[----:B------:R-:W2:Y:S02]  /*0220*/  LDCU UR6, c[0x0][0x8a0] ;  /* 0x00011400ff0677ac */ /* 0x000ea40008000800 */
[----:B--2---:R-:W-:Y:S02]  /*0230*/  MOV R47, UR6 ;  /* 0x00000006002f7c02 */ /* 0x004fe40008000f00 */
.L_x_2:
[----:B------:R-:W-:Y:S01]  /*0240*/  IMAD.U32 R0, RZ, RZ, UR8 ;  /* 0x00000008ff007e24 */ /* 0x000fe2000f8e00ff */
[----:B------:R-:W-:Y:S04]  /*0250*/  BSSY.RECONVERGENT B0, `(.L_x_4) ;  /* 0x000000c000007945 */ /* 0x000fe80003800200 */
[C---:B------:R-:W-:Y:S02]  /*0260*/  ISETP.NE.OR P1, PT, R0.reuse, 0x1, !P5 ;  /* 0x000000010000780c */ /* 0x040fe40006f25670 */
[----:B------:R-:W-:-:S11]  /*0270*/  ISETP.NE.OR P0, PT, R0, 0x3, !P5 ;  /* 0x000000030000780c */ /* 0x000fd60006f05670 */
[----:B------:R-:W-:Y:S05]  /*0280*/  @P1 BRA `(.L_x_5) ;  /* 0x0000000000201947 */ /* 0x000fea0003800000 */
[----:B------:R-:W3:Y:S02]  /*0290*/  LDCU.64 UR6, c[0x0][0x348] ;  /* 0x00006900ff0677ac */ /* 0x000ee40008000a00 */
[----:B---3--:R-:W-:Y:S02]  /*02a0*/  UIADD3 UR10, UP1, UPT, UR6, 0x80, URZ ;  /* 0x00000080060a7890 */ /* 0x008fe4000ff3e0ff */
[----:B------:R-:W-:Y:S02]  /*02b0*/  UIADD3 UR6, UP0, UPT, UR6, 0x180, URZ ;  /* 0x0000018006067890 */ /* 0x000fe4000ff1e0ff */
[----:B------:R-:W-:Y:S02]  /*02c0*/  UIADD3.X UR11, UPT, UPT, URZ, UR7, URZ, UP1, !UPT ;  /* 0x00000007ff0b7290 */ /* 0x000fe40008ffe4ff */
[----:B------:R-:W-:-:S07]  /*02d0*/  UIADD3.X UR7, UPT, UPT, URZ, UR7, URZ, UP0, !UPT ;  /* 0x00000007ff077290 */ /* 0x000fce00087fe4ff */
[----:B------:R3:W-:Y:S02]  /*02e0*/  UTMACCTL.PF [UR10] ;  /* 0x000000000a0079b9 */ /* 0x0007e40008040000 */
[----:B------:R3:W-:Y:S02]  /*02f0*/  UTMACCTL.PF [UR6] ;  /* 0x00000000060079b9 */ /* 0x0007e40008040000 */
[----:B---3--:R-:W-:Y:S01]  /*0300*/  NOP ;  /* 0x0000000000007918 */ /* 0x008fe20000000000 */
.L_x_5:
[----:B------:R-:W-:Y:S05]  /*0310*/  BSYNC.RECONVERGENT B0 ;  /* 0x0000000000007941 */ /* 0x000fea0003800200 */
.L_x_4:
[----:B------:R-:W-:Y:S04]  /*0320*/  BSSY.RECONVERGENT B0, `(.L_x_6) ;  /* 0x000000a000007945 */ /* 0x000fe80003800200 */
        /* <DEDUP_REMOVED lines=9> */
.L_x_7:
[----:B------:R-:W-:Y:S05]  /*03c0*/  BSYNC.RECONVERGENT B0 ;  /* 0x0000000000007941 */ /* 0x000fea0003800200 */
.L_x_6:
[----:B------:R-:W3:Y:S01]  /*03d0*/  LDCU.64 UR6, c[0x0][0x888] ;  /* 0x00011100ff0677ac */ /* 0x000ee20008000a00 */
[----:B------:R-:W-:Y:S02]  /*03e0*/  UISETP.EQ.U32.AND UP1, UPT, UR4, URZ, UPT ;  /* 0x000000ff0400728c */ /* 0x000fe4000bf22070 */
[----:B------:R-:W-:Y:S02]  /*03f0*/  UPLOP3.LUT UP2, UPT, UPT, UPT, UPT, 0x80, 0x8 ;  /* 0x000000000008789c */ /* 0x000fe40003f4f070 */
[----:B---3--:R-:W-:-:S04]  /*0400*/  UISETP.NE.U32.AND UP0, UPT, UR6, URZ, UPT ;  /* 0x000000ff0600728c */ /* 0x008fc8000bf05070 */
[----:B------:R-:W-:-:S04]  /*0410*/  UISETP.NE.AND.EX UP0, UPT, UR7, URZ, UPT, UP0 ;  /* 0x000000ff0700728c */ /* 0x000fc8000bf05300 */
[----:B------:R-:W-:-:S04]  /*0420*/  UISETP.EQ.OR.EX UP3, UPT, UR5, URZ, !UP0, UP1 ;  /* 0x000000ff0500728c */ /* 0x000fc8000c762710 */
[----:B------:R-:W-:-:S05]  /*0430*/  UP2UR UR50, UPR, URZ, 0x8 ;  /* 0x00000008ff327883 */ /* 0x000fca0008000000 */
[----:B------:R-:W-:Y:S07]  /*0440*/  BRA.U !UP3, `(.L_x_8) ;  /* 0x000000010b207547 */ /* 0x000fee000b800000 */
[----:B------:R-:W-:Y:S01]  /*0450*/  UISETP.NE.U32.AND UP2, UPT, UR4, URZ, UPT ;  /* 0x000000ff0400728c */ /* 0x000fe2000bf45070 */
[----:B-----5:R-:W-:Y:S01]  /*0460*/  FSETP.NEU.AND P0, PT, R49, RZ, PT ;  /* 0x000000ff3100720b */ /* 0x020fe20003f0d000 */
[----:B------:R-:W-:Y:S02]  /*0470*/  USEL UR4, URZ, 0xffffffff, UP0 ;  /* 0xffffffffff047887 */ /* 0x000fe40008000000 */
[----:B------:R-:W-:-:S10]  /*0480*/  UISETP.NE.AND.EX UP2, UPT, UR5, URZ, UPT, UP2 ;  /* 0x000000ff0500728c */ /* 0x000fd4000bf45320 */
[----:B------:R-:W-:Y:S01]  /*0490*/  VOTEU.ANY UP1, P0 ;  /* 0x0000000000ff7886 */ /* 0x000fe20000020100 */
[----:B------:R-:W-:-:S04]  /*04a0*/  @!UP2 USEL UR4, URZ, 0xffffffff, UP1 ;  /* 0xffffffffff04a887 */ /* 0x000fc80008800000 */
[----:B------:R-:W-:-:S04]  /*04b0*/  ULOP3.LUT UR4, UR4, 0x1, URZ, 0xc0, !UPT ;  /* 0x0000000104047892 */ /* 0x000fc8000f8ec0ff */
[----:B------:R-:W-:-:S11]  /*04c0*/  UISETP.NE.U32.AND UP2, UPT, UR4, 0x1, UPT ;  /* 0x000000010400788c */ /* 0x000fd6000bf45070 */
.L_x_8:
[----:B-12---:R-:W1:Y:S01]  /*04d0*/  SHFL.IDX PT, R2, R101, RZ, 0x1f ;  /* 0x00001fff65027589 */ /* 0x006e6200000e0000 */
[----:B------:R-:W-:-:S04]  /*04e0*/  UISETP.NE.AND UP1, UPT, UR8, 0x2, UPT ;  /* 0x000000020800788c */ /* 0x000fc8000bf25270 */
[----:B------:R-:W-:Y:S01]  /*04f0*/  USEL UR6, URZ, 0x1, UP1 ;  /* 0x00000001ff067887 */ /* 0x000fe20008800000 */
[----:B-1----:R-:W-:-:S13]  /*0500*/  ISETP.NE.AND P0, PT, R2, RZ, PT ;  /* 0x000000ff0200720c */ /* 0x002fda0003f05270 */
[----:B------:R-:W-:Y:S05]  /*0510*/  @P0 BRA `(.L_x_9) ;  /* 0x0000000000bc0947 */ /* 0x000fea0003800000 */
[----:B------:R-:W-:Y:S01]  /*0520*/  ELECT P0, URZ, PT ;  /* 0x0000000000ff782f */ /* 0x000fe20003800000 */
[----:B------:R-:W-:-:S12]  /*0530*/  BSSY.RECONVERGENT B0, `(.L_x_9) ;  /* 0x000002d000007945 */ /* 0x000fd80003800200 */
[----:B------:R-:W-:Y:S05]  /*0540*/  @!P0 BRA `(.L_x_10) ;  /* 0x0000000000ac8947 */ /* 0x000fea0003800000 */
[----:B------:R-:W1:Y:S01]  /*0550*/  S2UR UR5, SR_CgaCtaId ;  /* 0x00000000000579c3 */ /* 0x000e620000008800 */
[----:B------:R-:W-:Y:S01]  /*0560*/  UMOV UR7, 0x400 ;  /* 0x0000040000077882 */ /* 0x000fe20000000000 */
[----:B------:R-:W-:Y:S02]  /*0570*/  UMOV UR4, 0x1 ;  /* 0x0000000100047882 */ /* 0x000fe40000000000 */
[----:B------:R-:W-:-:S04]  /*0580*/  UIADD3 UR10, UPT, UPT, -UR4, 0x100000, URZ ;  /* 0x00100000040a7890 */ /* 0x000fc8000fffe1ff */
[----:B------:R-:W-:Y:S02]  /*0590*/  USHF.L.U32 UR11, UR10, 0xb, URZ ;  /* 0x0000000b0a0b7899 */ /* 0x000fe400080006ff */
[----:B------:R-:W-:Y:S02]  /*05a0*/  USHF.L.U32 UR10, UR10, 0x1, URZ ;  /* 0x000000010a0a7899 */ /* 0x000fe400080006ff */
[----:B-1----:R-:W-:Y:S01]  /*05b0*/  ULEA UR5, UR5, UR7, 0x18 ;  /* 0x0000000705057291 */ /* 0x002fe2000f8ec0ff */
[----:B------:R-:W1:Y:S11]  /*05c0*/  FENCE.VIEW.ASYNC.S ;  /* 0x00000000000073c6 */ /* 0x000e760000000000 */
[----:B-1----:R1:W2:Y:S01]  /*05d0*/  SYNCS.EXCH.64 URZ, [UR5], UR10 ;  /* 0x0000000a05ff75b2 */ /* 0x0022a20008000100 */
[----:B------:R1:W3:Y:S01]  /*05e0*/  SYNCS.EXCH.64 URZ, [UR5+0x88], UR10 ;  /* 0x0000880a05ff75b2 */ /* 0x0002e20008000100 */
[----:B------:R1:W4:Y:S01]  /*05f0*/  SYNCS.EXCH.64 URZ, [UR5+0x8], UR10 ;  /* 0x0000080a05ff75b2 */ /* 0x0003220008000100 */
[----:B------:R1:W1:Y:S01]  /*0600*/  SYNCS.EXCH.64 URZ, [UR5+0x90], UR10 ;  /* 0x0000900a05ff75b2 */ /* 0x0002620008000100 */
        /* <DEDUP_REMOVED lines=30> */
[----:B--234-:R-:W-:Y:S01]  /*07f0*/  NOP ;  /* 0x0000000000007918 */ /* 0x01cfe20000000000 */
.L_x_10:
[----:B-1----:R-:W-:Y:S05]  /*0800*/  BSYNC.RECONVERGENT B0 ;  /* 0x0000000000007941 */ /* 0x002fea0003800200 */
.L_x_9:
[----:B------:R-:W1:Y:S01]  /*0810*/  SHFL.IDX PT, R2, R101, RZ, 0x1f ;  /* 0x00001fff65027589 */ /* 0x000e6200000e0000 */
[----:B------:R-:W-:Y:S01]  /*0820*/  NOP ;  /* 0x0000000000007918 */ /* 0x000fe20000000000 */
[----:B-1----:R-:W-:-:S13]  /*0830*/  ISETP.NE.AND P0, PT, R2, 0x1, PT ;  /* 0x000000010200780c */ /* 0x002fda0003f05270 */
[----:B------:R-:W-:Y:S05]  /*0840*/  @P0 BRA `(.L_x_11) ;  /* 0x0000000000480947 */ /* 0x000fea0003800000 */
[----:B------:R-:W1:Y:S01]  /*0850*/  S2UR UR7, SR_CgaCtaId ;  /* 0x00000000000779c3 */ /* 0x000e620000008800 */
[----:B------:R-:W-:Y:S01]  /*0860*/  UMOV UR9, 0x400 ;  /* 0x0000040000097882 */ /* 0x000fe20000000000 */
[----:B------:R-:W-:Y:S01]  /*0870*/  UMOV UR5, 0x20 ;  /* 0x0000002000057882 */ /* 0x000fe20000000000 */
[----:B------:R-:W-:Y:S01]  /*0880*/  UMOV UR4, 0x80 ;  /* 0x0000008000047882 */ /* 0x000fe20000000000 */
[----:B------:R-:W-:-:S04]  /*0890*/  UIADD3 UR10, UPT, UPT, -UR5, 0x100000, URZ ;  /* 0x00100000050a7890 */ /* 0x000fc8000fffe1ff */
[----:B------:R-:W-:Y:S02]  /*08a0*/  USHF.L.U32 UR11, UR10, 0xb, URZ ;  /* 0x0000000b0a0b7899 */ /* 0x000fe400080006ff */
[----:B------:R-:W-:Y:S02]  /*08b0*/  USHF.L.U32 UR10, UR10, 0x1, URZ ;  /* 0x000000010a0a7899 */ /* 0x000fe400080006ff */
[----:B------:R-:W-:-:S04]  /*08c0*/  UIADD3 UR4, UPT, UPT, -UR4, 0x100000, URZ ;  /* 0x0010000004047890 */ /* 0x000fc8000fffe1ff */
[----:B------:R-:W-:Y:S02]  /*08d0*/  USHF.L.U32 UR5, UR4, 0xb, URZ ;  /* 0x0000000b04057899 */ /* 0x000fe400080006ff */
[----:B------:R-:W-:Y:S01]  /*08e0*/  USHF.L.U32 UR4, UR4, 0x1, URZ ;  /* 0x0000000104047899 */ /* 0x000fe200080006ff */
[----:B------:R-:W-:Y:S01]  /*08f0*/  ELECT P0, URZ, PT ;  /* 0x0000000000ff782f */ /* 0x000fe20003800000 */
[----:B-1----:R-:W-:Y:S01]  /*0900*/  ULEA UR7, UR7, UR9, 0x18 ;  /* 0x0000000907077291 */ /* 0x002fe2000f8ec0ff */
[----:B------:R-:W1:Y:S11]  /*0910*/  FENCE.VIEW.ASYNC.S ;  /* 0x00000000000073c6 */ /* 0x000e760000000000 */
[----:B-1----:R1:W2:Y:S01]  /*0920*/  SYNCS.EXCH.64 URZ, [UR7+0x110], UR10 ;  /* 0x0001100a07ff75b2 */ /* 0x0022a20008000100 */
[----:B------:R1:W3:Y:S01]  /*0930*/  SYNCS.EXCH.64 URZ, [UR7+0x120], UR4 ;  /* 0x0001200407ff75b2 */ /* 0x0002e20008000100 */
[----:B------:R1:W4:Y:S01]  /*0940*/  SYNCS.EXCH.64 URZ, [UR7+0x118], UR10 ;  /* 0x0001180a07ff75b2 */ /* 0x0003220008000100 */
[----:B------:R1:W1:Y:S01]  /*0950*/  SYNCS.EXCH.64 URZ, [UR7+0x128], UR4 ;  /* 0x0001280407ff75b2 */ /* 0x0002620008000100 */
[----:B------:R-:W-:Y:S01]  /*0960*/  NOP ;  /* 0x0000000000007918 */ /* 0x000fe20000000000 */
.L_x_11:
[----:B------:R-:W2:Y:S01]  /*0970*/  SHFL.IDX PT, R2, R101, RZ, 0x1f ;  /* 0x00001fff65027589 */ /* 0x000ea200000e0000 */
[----:B------:R-:W-:Y:S01]  /*0980*/  NOP ;  /* 0x0000000000007918 */ /* 0x000fe20000000000 */
[----:B--2---:R-:W-:-:S13]  /*0990*/  ISETP.NE.AND P0, PT, R2, 0x3, PT ;  /* 0x000000030200780c */ /* 0x004fda0003f05270 */
[----:B------:R-:W-:Y:S05]  /*09a0*/  @P0 BRA `(.L_x_12) ;  /* 0x0000000000300947 */ /* 0x000fea0003800000 */
[----:B-1----:R-:W1:Y:S01]  /*09b0*/  S2UR UR5, SR_CgaCtaId ;  /* 0x00000000000579c3 */ /* 0x002e620000008800 */
[----:B------:R-:W-:Y:S01]  /*09c0*/  UMOV UR7, 0x400 ;  /* 0x0000040000077882 */ /* 0x000fe20000000000 */
[----:B------:R-:W-:Y:S01]  /*09d0*/  UMOV UR4, 0x20 ;  /* 0x0000002000047882 */ /* 0x000fe20000000000 */
[----:B------:R-:W-:Y:S01]  /*09e0*/  ELECT P0, URZ, PT ;  /* 0x0000000000ff782f */ /* 0x000fe20003800000 */
[----:B------:R-:W-:-:S04]  /*09f0*/  UIADD3 UR10, UPT, UPT, -UR4, 0x100000, URZ ;  /* 0x00100000040a7890 */ /* 0x000fc8000fffe1ff */
[----:B------:R-:W-:Y:S02]  /*0a00*/  USHF.L.U32 UR11, UR10, 0xb, URZ ;  /* 0x0000000b0a0b7899 */ /* 0x000fe400080006ff */
[----:B------:R-:W-:Y:S02]  /*0a10*/  USHF.L.U32 UR10, UR10, 0x1, URZ ;  /* 0x000000010a0a7899 */ /* 0x000fe400080006ff */
[----:B-1----:R-:W-:Y:S01]  /*0a20*/  ULEA UR5, UR5, UR7, 0x18 ;  /* 0x0000000705057291 */ /* 0x002fe2000f8ec0ff */
[----:B------:R-:W1:Y:S11]  /*0a30*/  FENCE.VIEW.ASYNC.S ;  /* 0x00000000000073c6 */ /* 0x000e760000000000 */
[----:B-1----:R2:W1:Y:S01]  /*0a40*/  SYNCS.EXCH.64 URZ, [UR5+0x130], UR10 ;  /* 0x0001300a05ff75b2 */ /* 0x0024620008000100 */
[----:B------:R2:W1:Y:S02]  /*0a50*/  SYNCS.EXCH.64 URZ, [UR5+0x138], UR10 ;  /* 0x0001380a05ff75b2 */ /* 0x0004640008000100 */
[----:B--2---:R-:W-:Y:S01]  /*0a60*/  NOP ;  /* 0x0000000000007918 */ /* 0x004fe20000000000 */
.L_x_12:
[----:B------:R-:W2:Y:S01]  /*0a70*/  SHFL.IDX PT, R2, R101, RZ, 0x1f ;  /* 0x00001fff65027589 */ /* 0x000ea200000e0000 */
[----:B------:R-:W-:Y:S01]  /*0a80*/  NOP ;  /* 0x0000000000007918 */ /* 0x000fe20000000000 */
[----:B--2---:R-:W-:-:S13]  /*0a90*/  ISETP.NE.AND P0, PT, R2, 0x4, PT ;  /* 0x000000040200780c */ /* 0x004fda0003f05270 */
[----:B------:R-:W-:Y:S05]  /*0aa0*/  @P0 BRA `(.L_x_13) ;  /* 0x00000000004c0947 */ /* 0x000fea0003800000 */
[----:B-1----:R-:W1:Y:S01]  /*0ab0*/  S2UR UR5, SR_CgaCtaId ;  /* 0x00000000000579c3 */ /* 0x002e620000008800 */
[----:B------:R-:W-:Y:S01]  /*0ac0*/  UMOV UR9, 0x100 ;  /* 0x0000010000097882 */ /* 0x000fe20000000000 */
[----:B------:R-:W-:Y:S01]  /*0ad0*/  UMOV UR7, 0x400 ;  /* 0x0000040000077882 */ /* 0x000fe20000000000 */
[----:B------:R-:W-:Y:S01]  /*0ae0*/  USEL UR9, UR9, 0xe0, UP2 ;  /* 0x000000e009097887 */ /* 0x000fe20009000000 */
[----:B------:R-:W-:Y:S01]  /*0af0*/  UMOV UR4, 0x1 ;  /* 0x0000000100047882 */ /* 0x000fe20000000000 */
[----:B------:R-:W-:Y:S01]  /*0b00*/  ELECT P0, URZ, PT ;  /* 0x0000000000ff782f */ /* 0x000fe20003800000 */
[----:B------:R-:W-:-:S04]  /*0b10*/  UIADD3 UR10, UPT, UPT, -UR4, 0x100000, URZ ;  /* 0x00100000040a7890 */ /* 0x000fc8000fffe1ff */
[----:B------:R-:W-:Y:S02]  /*0b20*/  USHF.L.U32 UR11, UR10, 0xb, URZ ;  /* 0x0000000b0a0b7899 */ /* 0x000fe400080006ff */
[----:B------:R-:W-:Y:S02]  /*0b30*/  USHF.L.U32 UR10, UR10, 0x1, URZ ;  /* 0x000000010a0a7899 */ /* 0x000fe400080006ff */
[----:B------:R-:W-:-:S04]  /*0b40*/  UIADD3 UR12, UPT, UPT, -UR9, 0x100000, URZ ;  /* 0x00100000090c7890 */ /* 0x000fc8000fffe1ff */
[----:B------:R-:W-:Y:S02]  /*0b50*/  USHF.L.U32 UR13, UR12, 0xb, URZ ;  /* 0x0000000b0c0d7899 */ /* 0x000fe400080006ff */
[----:B------:R-:W-:Y:S02]  /*0b60*/  USHF.L.U32 UR12, UR12, 0x1, URZ ;  /* 0x000000010c0c7899 */ /* 0x000fe400080006ff */
[----:B-1----:R-:W-:Y:S01]  /*0b70*/  ULEA UR5, UR5, UR7, 0x18 ;  /* 0x0000000705057291 */ /* 0x002fe2000f8ec0ff */
[----:B------:R-:W1:Y:S11]  /*0b80*/  FENCE.VIEW.ASYNC.S ;  /* 0x00000000000073c6 */ /* 0x000e760000000000 */
[----:B-1----:R2:W1:Y:S01]  /*0b90*/  SYNCS.EXCH.64 URZ, [UR5+0x140], UR10 ;  /* 0x0001400a05ff75b2 */ /* 0x0024620008000100 */
[----:B------:R2:W1:Y:S01]  /*0ba0*/  SYNCS.EXCH.64 URZ, [UR5+0x150], UR12 ;  /* 0x0001500c05ff75b2 */ /* 0x0004620008000100 */
[----:B------:R2:W1:Y:S01]  /*0bb0*/  SYNCS.EXCH.64 URZ, [UR5+0x148], UR10 ;  /* 0x0001480a05ff75b2 */ /* 0x0004620008000100 */
[----:B------:R2:W1:Y:S02]  /*0bc0*/  SYNCS.EXCH.64 URZ, [UR5+0x158], UR12 ;  /* 0x0001580c05ff75b2 */ /* 0x0004640008000100 */
[----:B--2---:R-:W-:Y:S01]  /*0bd0*/  NOP ;  /* 0x0000000000007918 */ /* 0x004fe20000000000 */
.L_x_13:
[----:B------:R-:W2:Y:S01]  /*0be0*/  SHFL.IDX PT, R2, R101, RZ, 0x1f ;  /* 0x00001fff65027589 */ /* 0x000ea200000e0000 */
[----:B------:R-:W-:Y:S01]  /*0bf0*/  NOP ;  /* 0x0000000000007918 */ /* 0x000fe20000000000 */
[----:B--2---:R-:W-:-:S13]  /*0c00*/  ISETP.NE.AND P0, PT, R2, 0x5, PT ;  /* 0x000000050200780c */ /* 0x004fda0003f05270 */
[----:B------:R-:W-:Y:S05]  /*0c10*/  @P0 BRA `(.L_x_14) ;  /* 0x0000000000580947 */ /* 0x000fea0003800000 */
[----:B-1----:R-:W1:Y:S01]  /*0c20*/  S2UR UR7, SR_CgaCtaId ;  /* 0x00000000000779c3 */ /* 0x002e620000008800 */
        /* <DEDUP_REMOVED lines=12> */
[----:B-1----:R2:W1:Y:S01]  /*0cf0*/  SYNCS.EXCH.64 URZ, [UR7+0x160], UR10 ;  /* 0x0001600a07ff75b2 */ /* 0x0024620008000100 */
[----:B------:R2:W1:Y:S01]  /*0d00*/  SYNCS.EXCH.64 URZ, [UR7+0x180], UR4 ;  /* 0x0001800407ff75b2 */ /* 0x0004620008000100 */
[----:B------:R2:W1:Y:S01]  /*0d10*/  SYNCS.EXCH.64 URZ, [UR7+0x168], UR10 ;  /* 0x0001680a07ff75b2 */ /* 0x0004620008000100 */
[----:B------:R2:W1:Y:S01]  /*0d20*/  SYNCS.EXCH.64 URZ, [UR7+0x188], UR4 ;  /* 0x0001880407ff75b2 */ /* 0x0004620008000100 */
[----:B------:R2:W1:Y:S01]  /*0d30*/  SYNCS.EXCH.64 URZ, [UR7+0x170], UR10 ;  /* 0x0001700a07ff75b2 */ /* 0x0004620008000100 */
[----:B------:R2:W1:Y:S01]  /*0d40*/  SYNCS.EXCH.64 URZ, [UR7+0x190], UR4 ;  /* 0x0001900407ff75b2 */ /* 0x0004620008000100 */
[----:B------:R2:W1:Y:S01]  /*0d50*/  SYNCS.EXCH.64 URZ, [UR7+0x178], UR10 ;  /* 0x0001780a07ff75b2 */ /* 0x0004620008000100 */
[----:B------:R2:W1:Y:S02]  /*0d60*/  SYNCS.EXCH.64 URZ, [UR7+0x198], UR4 ;  /* 0x0001980407ff75b2 */ /* 0x0004640008000100 */
[----:B--2---:R-:W-:Y:S01]  /*0d70*/  NOP ;  /* 0x0000000000007918 */ /* 0x004fe20000000000 */
.L_x_14:
        /* <DEDUP_REMOVED lines=18> */
.L_x_15:
[----:B-1----:R-:W1:Y:S01]  /*0ea0*/  S2UR UR5, SR_CTAID.X ;  /* 0x00000000000579c3 */ /* 0x002e620000002500 */
[----:B------:R-:W-:-:S05]  /*0eb0*/  CS2R.32 R96, SR_CgaSize ;  /* 0x0000000000607805 */ /* 0x000fca0000008a00 */
[----:B------:R-:W-:-:S05]  /*0ec0*/  IMAD R96, R96, -0xa0, RZ ;  /* 0xffffff6060607824 */ /* 0x000fca00078e02ff */
[----:B------:R-:W-:-:S14]  /*0ed0*/  R2UR UR9, R96 ;  /* 0x00000000600972ca */ /* 0x000fdc00000e0000 */
[----:B------:R-:W2:Y:S01]  /*0ee0*/  LDCU UR9, c[0x0][UR9+0x2b0] ;  /* 0x00005600090977ac */ /* 0x000ea20008000800 */
[----:B------:R-:W-:Y:S01]  /*0ef0*/  NOP ;  /* 0x0000000000007918 */ /* 0x000fe20000000000 */
[----:B------:R-:W-:-:S05]  /*0f00*/  CS2R.32 R96, SR_CgaSize ;  /* 0x0000000000607805 */ /* 0x000fca0000008a00 */
[----:B------:R-:W-:-:S05]  /*0f10*/  IMAD R96, R96, -0xa0, RZ ;  /* 0xffffff6060607824 */ /* 0x000fca00078e02ff */
[----:B------:R-:W-:-:S14]  /*0f20*/  R2UR UR7, R96 ;  /* 0x00000000600772ca */ /* 0x000fdc00000e0000 */
[----:B------:R-:W3:Y:S01]  /*0f30*/  LDCU UR7, c[0x0][UR7+0x2b4] ;  /* 0x00005680070777ac */ /* 0x000ee20008000800 */
[----:B------:R-:W4:Y:S08]  /*0f40*/  S2UR UR4, SR_CTAID.Y ;  /* 0x00000000000479c3 */ /* 0x000f300000002600 */
[----:B------:R-:W3:Y:S01]  /*0f50*/  LDC R9, c[0x0][0xb24] ;  /* 0x0002c900ff097b82 */ /* 0x000ee20000000800 */
[----:B-1----:R-:W-:-:S02]  /*0f60*/  I2FP.F32.U32 R4, UR5 ;  /* 0x0000000500047c45 */ /* 0x002fc40008201000 */
[----:B------:R-:W-:-:S05]  /*0f70*/  CS2R.32 R5, SR_CgaSize ;  /* 0x0000000000057805 */ /* 0x000fca0000008a00 */
[----:B------:R-:W-:-:S06]  /*0f80*/  IMAD R5, R5, -0xa0, RZ ;  /* 0xffffff6005057824 */ /* 0x000fcc00078e02ff */
[----:B------:R-:W1:Y:S01]  /*0f90*/  LDC R5, c[0x0][R5+0x2a0] ;  /* 0x0000a80005057b82 */ /* 0x000e620000000800 */
[----:B------:R-:W-:Y:S01]  /*0fa0*/  MOV R21, UR5 ;  /* 0x0000000500157c02 */ /* 0x000fe20008000f00 */
[----:B--2---:R-:W-:Y:S01]  /*0fb0*/  FMUL R4, R4, UR9 ;  /* 0x0000000904047c20 */ /* 0x004fe20008400000 */
[----:B----4-:R-:W-:Y:S02]  /*0fc0*/  I2FP.F32.U32 R2, UR4 ;  /* 0x0000000400027c45 */ /* 0x010fe40008201000 */
[----:B------:R-:W-:-:S05]  /*0fd0*/  CS2R.32 R3, SR_CgaSize ;  /* 0x0000000000037805 */ /* 0x000fca0000008a00 */
[----:B------:R-:W-:-:S06]  /*0fe0*/  IMAD R3, R3, -0xa0, RZ ;  /* 0xffffff6003037824 */ /* 0x000fcc00078e02ff */
[----:B------:R-:W2:Y:S01]  /*0ff0*/  LDC R3, c[0x0][R3+0x2a4] ;  /* 0x0000a90003037b82 */ /* 0x000ea20000000800 */
[----:B------:R-:W4:Y:S01]  /*1000*/  F2I.U32.TRUNC.NTZ R96, R4 ;  /* 0x0000000400607305 */ /* 0x000f22000020f000 */
[----:B------:R-:W-:Y:S01]  /*1010*/  MOV R20, UR4 ;  /* 0x0000000400147c02 */ /* 0x000fe20008000f00 */
[----:B---3--:R-:W-:-:S05]  /*1020*/  FMUL R2, R2, UR7 ;  /* 0x0000000702027c20 */ /* 0x008fca0008400000 */
[----:B------:R-:W-:Y:S01]  /*1030*/  BAR.SYNC.DEFER_BLOCKING 0x0 ;  /* 0x0000000000007b1d */ /* 0x000fe20000010000 */
[----:B------:R-:W-:-:S05]  /*1040*/  ISETP.GE.AND P0, PT, R9, 0x1, PT ;  /* 0x000000010900780c */ /* 0x000fca0003f06270 */
[----:B------:R-:W3:Y:S02]  /*1050*/  F2I.U32.TRUNC.NTZ R94, R2 ;  /* 0x00000002005e7305 */ /* 0x000ee4000020f000 */
[----:B------:R-:W2:Y:S01]  /*1060*/  S2UR UR36, SR_CTAID.Z ;  /* 0x00000000002479c3 */ /* 0x000ea20000002700 */
[----:B----4-:R-:W-:-:S05]  /*1070*/  IADD3 R96, PT, PT, -R96, RZ, RZ ;  /* 0x000000ff60607210 */ /* 0x010fca0007ffe1ff */
[----:B-1----:R-:W-:Y:S01]  /*1080*/  IMAD R96, R5, R96, UR5 ;  /* 0x0000000505607e24 */ /* 0x002fe2000f8e0260 */
[----:B---3--:R-:W-:-:S05]  /*1090*/  IADD3 R94, PT, PT, -R94, RZ, RZ ;  /* 0x000000ff5e5e7210 */ /* 0x008fca0007ffe1ff */
[----:B--2---:R-:W-:Y:S01]  /*10a0*/  IMAD R94, R3, R94, UR4 ;  /* 0x00000004035e7e24 */ /* 0x004fe2000f8e025e */
[----:B------:R-:W-:Y:S06]  /*10b0*/  @!P0 BRA `(.L_x_16) ;  /* 0x0000000000b88947 */ /* 0x000fec0003800000 */
[----:B------:R-:W1:Y:S01]  /*10c0*/  LDC.64 R4, c[0x0][0xb18] ;  /* 0x0002c600ff047b82 */ /* 0x000e620000000a00 */
[----:B------:R-:W-:-:S07]  /*10d0*/  ISETP.NE.AND P0, PT, R9, 0x1, PT ;  /* 0x000000010900780c */ /* 0x000fce0003f05270 */
[----:B------:R-:W2:Y:S08]  /*10e0*/  LDC R10, c[0x0][0xb0c] ;  /* 0x0002c300ff0a7b82 */ /* 0x000eb00000000800 */
[----:B------:R-:W3:Y:S08]  /*10f0*/  LDC R11, c[0x0][0x370] ;  /* 0x0000dc00ff0b7b82 */ /* 0x000ef00000000800 */
[----:B------:R-:W4:Y:S01]  /*1100*/  LDC R12, c[0x0][0x374] ;  /* 0x0000dd00ff0c7b82 */ /* 0x000f220000000800 */
[----:B-1----:R-:W-:-:S07]  /*1110*/  ISETP.NE.AND P1, PT, R4, 0x1, PT ;  /* 0x000000010400780c */ /* 0x002fce0003f25270 */
[----:B------:R-:W3:Y:S01]  /*1120*/  LDC.64 R6, c[0x0][0xb10] ;  /* 0x0002c400ff067b82 */ /* 0x000ee20000000a00 */
[----:B--2---:R-:W-:-:S07]  /*1130*/  ISETP.NE.AND P2, PT, R10, 0x1, PT ;  /* 0x000000010a00780c */ /* 0x004fce0003f45270 */
[----:B------:R-:W1:Y:S08]  /*1140*/  LDC R8, c[0x0][0xb20] ;  /* 0x0002c800ff087b82 */ /* 0x000e700000000800 */
[----:B------:R-:W2:Y:S01]  /*1150*/  LDC.64 R2, c[0x0][0xb28] ;  /* 0x0002ca00ff027b82 */ /* 0x000ea20000000a00 */
[----:B----4-:R-:W-:-:S04]  /*1160*/  IMAD.HI.U32 R13, R12, R5, RZ ;  /* 0x000000050c0d7227 */ /* 0x010fc800078e00ff */
[----:B------:R-:W-:-:S04]  /*1170*/  IMAD.HI.U32 R5, R20, R5, RZ ;  /* 0x0000000514057227 */ /* 0x000fc800078e00ff */
[----:B---3--:R-:W-:-:S04]  /*1180*/  IMAD.HI.U32 R14, R11, R6, RZ ;  /* 0x000000060b0e7227 */ /* 0x008fc800078e00ff */
[C---:B------:R-:W-:Y:S01]  /*1190*/  IMAD.HI.U32 R16, R21.reuse, R6, RZ ;  /* 0x0000000615107227 */ /* 0x040fe200078e00ff */
[-C--:B------:R-:W-:Y:S02]  /*11a0*/  @P2 SHF.R.U32.HI R11, RZ, R7.reuse, R14 ;  /* 0x00000007ff0b2219 */ /* 0x080fe4000001160e */
[-C--:B-1----:R-:W-:Y:S02]  /*11b0*/  @P1 SHF.R.U32.HI R12, RZ, R8.reuse, R13 ;  /* 0x00000008ff0c1219 */ /* 0x082fe4000001160d */
[----:B------:R-:W-:Y:S02]  /*11c0*/  SHF.R.U32.HI R5, RZ, R8, R5 ;  /* 0x00000008ff057219 */ /* 0x000fe40000011605 */
[----:B------:R-:W-:Y:S02]  /*11d0*/  SHF.R.U32.HI R16, RZ, R7, R16 ;  /* 0x00000007ff107219 */ /* 0x000fe40000011610 */
[----:B------:R-:W-:Y:S01]  /*11e0*/  SEL R5, R20, R5, !P1 ;  /* 0x0000000514057207 */ /* 0x000fe20004800000 */
[----:B--2---:R-:W-:Y:S01]  /*11f0*/  IMAD.HI.U32 R14, R12, R2, RZ ;  /* 0x000000020c0e7227 */ /* 0x004fe200078e00ff */
[----:B------:R-:W-:-:S02]  /*1200*/  SEL R7, R21, R16, !P2 ;  /* 0x0000001015077207 */ /* 0x000fc40005000000 */
[----:B------:R-:W-:Y:S01]  /*1210*/  IADD3 R13, PT, PT, -R5, RZ, RZ ;  /* 0x000000ff050d7210 */ /* 0x000fe20007ffe1ff */
[----:B------:R-:W-:Y:S01]  /*1220*/  IMAD.HI.U32 R6, R11, R2, RZ ;  /* 0x000000020b067227 */ /* 0x000fe200078e00ff */
[----:B------:R-:W-:-:S03]  /*1230*/  @P0 SHF.R.U32.HI R12, RZ, R3, R14 ;  /* 0x00000003ff0c0219 */ /* 0x000fc6000001160e */
[----:B------:R-:W-:Y:S01]  /*1240*/  IMAD R13, R4, R13, R20 ;  /* 0x0000000d040d7224 */ /* 0x000fe200078e0214 */
[----:B------:R-:W-:Y:S01]  /*1250*/  @P0 SHF.R.U32.HI R11, RZ, R3, R6 ;  /* 0x00000003ff0b0219 */ /* 0x000fe20000011606 */
[----:B------:R-:W-:-:S04]  /*1260*/  IMAD R12, R12, R9, RZ ;  /* 0x000000090c0c7224 */ /* 0x000fc800078e02ff */
[----:B------:R-:W-:Y:S01]  /*1270*/  IMAD R6, R11, R9, RZ ;  /* 0x000000090b067224 */ /* 0x000fe200078e02ff */
[----:B------:R-:W-:-:S04]  /*1280*/  ISETP.GE.AND P1, PT, R5, R12, PT ;  /* 0x0000000c0500720c */ /* 0x000fc80003f26270 */
[----:B------:R-:W-:Y:S01]  /*1290*/  ISETP.GE.OR P1, PT, R7, R6, P1 ;  /* 0x000000060700720c */ /* 0x000fe20000f26670 */
[----:B------:R-:W-:-:S05]  /*12a0*/  IMAD.HI.U32 R6, R5, R2, RZ ;  /* 0x0000000205067227 */ /* 0x000fca00078e00ff */
[----:B------:R-:W-:-:S04]  /*12b0*/  SHF.R.U32.HI R6, RZ, R3, R6 ;  /* 0x00000003ff067219 */ /* 0x000fc80000011606 */
[----:B------:R-:W-:-:S03]  /*12c0*/  SEL R6, R5, R6, !P0 ;  /* 0x0000000605067207 */ /* 0x000fc60004000000 */
[----:B------:R-:W-:Y:S01]  /*12d0*/  @!P1 IMAD.HI.U32 R8, R7, R2, RZ ;  /* 0x0000000207089227 */ /* 0x000fe200078e00ff */
[----:B------:R-:W-:-:S04]  /*12e0*/  IADD3 R2, PT, PT, -R6, RZ, RZ ;  /* 0x000000ff06027210 */ /* 0x000fc80007ffe1ff */
[----:B------:R-:W-:Y:S01]  /*12f0*/  @!P1 SHF.R.U32.HI R8, RZ, R3, R8 ;  /* 0x00000003ff089219 */ /* 0x000fe20000011608 */
[----:B------:R-:W-:-:S03]  /*1300*/  IMAD R2, R9, R2, R5 ;  /* 0x0000000209027224 */ /* 0x000fc600078e0205 */
[----:B------:R-:W-:-:S05]  /*1310*/  @!P1 SEL R3, R7, R8, !P0 ;  /* 0x0000000807039207 */ /* 0x000fca0004000000 */
[--C-:B------:R-:W-:Y:S02]  /*1320*/  @!P1 IMAD.IADD R6, R6, 0x1, -R3.reuse ;  /* 0x0000000106069824 */ /* 0x100fe400078e0a03 */
[----:B------:R-:W-:Y:S01]  /*1330*/  @!P1 IMAD R3, R2, R11, R3 ;  /* 0x0000000b02039224 */ /* 0x000fe200078e0203 */
[----:B------:R-:W-:Y:S01]  /*1340*/  IADD3 R2, PT, PT, -R7, RZ, RZ ;  /* 0x000000ff07027210 */ /* 0x000fe20007ffe1ff */
[----:B------:R-:W-:Y:S02]  /*1350*/  @!P1 IMAD R5, R6, R9, R7 ;  /* 0x0000000906059224 */ /* 0x000fe400078e0207 */
[----:B------:R-:W-:Y:S02]  /*1360*/  @!P1 IMAD.MOV.U32 R7, RZ, RZ, R3 ;  /* 0x000000ffff079224 */ /* 0x000fe400078e0003 */
[----:B------:R-:W-:Y:S02]  /*1370*/  IMAD R2, R10, R2, R21 ;  /* 0x000000020a027224 */ /* 0x000fe400078e0215 */
[----:B------:R-:W-:-:S02]  /*1380*/  IMAD R20, R5, R4, R13 ;  /* 0x0000000405147224 */ /* 0x000fc400078e020d */
[----:B------:R-:W-:Y:S02]  /*1390*/  IMAD R21, R7, R10, R2 ;  /* 0x0000000a07157224 */ /* 0x000fe400078e0202 */
.L_x_16:
[----:B------:R-:W1:Y:S01]  /*13a0*/  LDCU UR4, c[0x0][0xb30] ;  /* 0x00016600ff0477ac */ /* 0x000e620008000800 */
[----:B------:R-:W2:Y:S08]  /*13b0*/  S2UR UR37, SR_CgaCtaId ;  /* 0x00000000002579c3 */ /* 0x000eb00000008800 */
[----:B------:R-:W3:Y:S01]  /*13c0*/  LDC R40, c[0x0][0xb24] ;  /* 0x0002c900ff287b82 */ /* 0x000ee20000000800 */
[----:B-1----:R-:W-:-:S09]  /*13d0*/  UISETP.NE.AND UP1, UPT, UR4, 0x1, UPT ;  /* 0x000000010400788c */ /* 0x002fd2000bf25270 */
[----:B--2---:R-:W-:Y:S05]  /*13e0*/  BRA.U UP1, `(.L_x_17) ;  /* 0x0000000101407547 */ /* 0x004fea000b800000 */
[----:B------:R-:W1:Y:S08]  /*13f0*/  LDC.64 R4, c[0x0][0xb10] ;  /* 0x0002c400ff047b82 */ /* 0x000e700000000a00 */
[----:B------:R-:W2:Y:S08]  /*1400*/  LDC.64 R2, c[0x0][0xb18] ;  /* 0x0002c600ff027b82 */ /* 0x000eb00000000a00 */
[----:B------:R-:W4:Y:S08]  /*1410*/  LDC R6, c[0x0][0xb20] ;  /* 0x0002c800ff067b82 */ /* 0x000f300000000800 */
[----:B------:R-:W3:Y:S01]  /*1420*/  LDC R8, c[0x0][0xb0c] ;  /* 0x0002c300ff087b82 */ /* 0x000ee20000000800 */
[----:B-1----:R-:W-:-:S05]  /*1430*/  IMAD.HI.U32 R4, R21, R4, RZ ;  /* 0x0000000415047227 */ /* 0x002fca00078e00ff */
[----:B------:R-:W-:Y:S01]  /*1440*/  SHF.R.U32.HI R4, RZ, R5, R4 ;  /* 0x00000005ff047219 */ /* 0x000fe20000011604 */
[----:B--2---:R-:W-:Y:S01]  /*1450*/  IMAD.HI.U32 R3, R20, R3, RZ ;  /* 0x0000000314037227 */ /* 0x004fe200078e00ff */
[----:B------:R-:W-:-:S04]  /*1460*/  ISETP.NE.AND P0, PT, R2, 0x1, PT ;  /* 0x000000010200780c */ /* 0x000fc80003f05270 */
[----:B----4-:R-:W-:-:S04]  /*1470*/  SHF.R.U32.HI R3, RZ, R6, R3 ;  /* 0x00000006ff037219 */ /* 0x010fc80000011603 */
[----:B------:R-:W-:Y:S02]  /*1480*/  SEL R3, R20, R3, !P0 ;  /* 0x0000000314037207 */ /* 0x000fe40004000000 */
[----:B---3--:R-:W-:-:S04]  /*1490*/  ISETP.NE.AND P1, PT, R8, 0x1, PT ;  /* 0x000000010800780c */ /* 0x008fc80003f25270 */
[----:B------:R-:W-:-:S05]  /*14a0*/  SEL R4, R21, R4, !P1 ;  /* 0x0000000415047207 */ /* 0x000fca0004800000 */
[----:B------:R-:W-:Y:S02]  /*14b0*/  IMAD.IADD R5, R3, 0x1, -R4 ;  /* 0x0000000103057824 */ /* 0x000fe400078e0a04 */
[----:B------:R-:W-:Y:S02]  /*14c0*/  IMAD.IADD R3, R4, 0x1, -R3 ;  /* 0x0000000104037824 */ /* 0x000fe400078e0a03 */
[----:B------:R-:W-:Y:S02]  /*14d0*/  IMAD R21, R5, R8, R21 ;  /* 0x0000000805157224 */ /* 0x000fe400078e0215 */
[----:B------:R-:W-:-:S07]  /*14e0*/  IMAD R20, R3, R2, R20 ;  /* 0x0000000203147224 */ /* 0x000fce00078e0214 */
.L_x_17:
[----:B------:R-:W-:Y:S01]  /*14f0*/  BAR.SYNC.DEFER_BLOCKING 0x0 ;  /* 0x0000000000007b1d */ /* 0x000fe20000010000 */
[----:B------:R-:W-:Y:S01]  /*1500*/  UISETP.NE.AND UP1, UPT, UR8, 0x2, UPT ;  /* 0x000000020800788c */ /* 0x000fe2000bf25270 */
[----:B------:R-:W-:Y:S02]  /*1510*/  ISETP.NE.OR P5, PT, R0, 0x2, !P5 ;  /* 0x000000020000780c */ /* 0x000fe40006fa5670 */
[----:B------:R-:W-:-:S06]  /*1520*/  LOP3.LUT R2, R108, 0x1f, RZ, 0xc0, !PT ;  /* 0x0000001f6c027812 */ /* 0x000fcc00078ec0ff */
[----:B------:R-:W-:Y:S05]  /*1530*/  BRA.U UP1, `(.L_x_18) ;  /* 0x0000001901347547 */ /* 0x000fea000b800000 */
[----:B------:R-:W1:Y:S01]  /*1540*/  LDCU UR13, c[0x0][0x38c] ;  /* 0x00007180ff0d77ac */ /* 0x000e620008000800 */
[----:B------:R-:W2:Y:S01]  /*1550*/  LDC R9, c[0x0][0x370] ;  /* 0x0000dc00ff097b82 */ /* 0x000ea20000000800 */
[----:B------:R-:W-:Y:S01]  /*1560*/  PLOP3.LUT P1, PT, PT, PT, UP2, 0x80, 0x8 ;  /* 0x000000000008781c */ /* 0x000fe20003f2f028 */
[----:B------:R-:W-:Y:S01]  /*1570*/  HFMA2 R12, -RZ, RZ, 0, 0 ;  /* 0x00000000ff0c7431 */ /* 0x000fe200000001ff */
[----:B------:R-:W-:Y:S01]  /*1580*/  ISETP.EQ.OR P4, PT, R2, RZ, P5 ;  /* 0x000000ff0200720c */ /* 0x000fe20002f82670 */
[----:B------:R-:W-:Y:S01]  /*1590*/  IMAD.MOV.U32 R15, RZ, RZ, 0x1 ;  /* 0x00000001ff0f7424 */ /* 0x000fe200078e00ff */
[----:B------:R-:W-:Y:S01]  /*15a0*/  PLOP3.LUT P1, PT, P1, PT, PT, 0x8, 0x80 ;  /* 0x000000000080781c */ /* 0x000fe20000f2e170 */
[----:B------:R-:W-:Y:S01]  /*15b0*/  IMAD.MOV.U32 R14, RZ, RZ, RZ ;  /* 0x000000ffff0e7224 */ /* 0x000fe200078e00ff */
[----:B------:R-:W-:Y:S01]  /*15c0*/  MOV R8, 0x1 ;  /* 0x0000000100087802 */ /* 0x000fe20000000f00 */
[----:B------:R-:W4:Y:S01]  /*15d0*/  LDC R0, c[0x0][0x374] ;  /* 0x0000dd00ff007b82 */ /* 0x000f220000000800 */
[----:B------:R-:W-:Y:S01]  /*15e0*/  IMAD.MOV.U32 R10, RZ, RZ, RZ ;  /* 0x000000ffff0a7224 */ /* 0x000fe200078e00ff */
[----:B------:R-:W2:Y:S01]  /*15f0*/  LDCU.64 UR22, c[0x0][0x348] ;  /* 0x00006900ff1677ac */ /* 0x000ea20008000a00 */
[----:B------:R-:W-:Y:S01]  /*1600*/  UMOV UR6, URZ ;  /* 0x000000ff00067c82 */ /* 0x000fe20008000000 */
[----:B-1----:R-:W-:-:S04]  /*1610*/  UIADD3 UR5, UPT, UPT, UR13, 0x3f, URZ ;  /* 0x0000003f0d057890 */ /* 0x002fc8000fffe0ff */
[----:B------:R-:W-:-:S04]  /*1620*/  USHF.R.S32.HI UR4, URZ, 0x1f, UR5 ;  /* 0x0000001fff047899 */ /* 0x000fc80008011405 */
[----:B------:R-:W-:-:S04]  /*1630*/  ULEA.HI UR4, UR4, UR5, URZ, 0x6 ;  /* 0x0000000504047291 */ /* 0x000fc8000f8f30ff */
[----:B------:R-:W-:Y:S02]  /*1640*/  USHF.R.S32.HI UR15, URZ, 0x6, UR4 ;  /* 0x00000006ff0f7899 */ /* 0x000fe40008011404 */
[----:B------:R-:W-:Y:S02]  /*1650*/  UIADD3 UR4, UPT, UPT, UR13, -0x1, URZ ;  /* 0xffffffff0d047890 */ /* 0x000fe4000fffe0ff */
[----:B------:R-:W-:Y:S02]  /*1660*/  UISETP.LT.U32.AND UP0, UPT, UR15, 0x11, UPT ;  /* 0x000000110f00788c */ /* 0x000fe4000bf01070 */
[----:B------:R-:W-:Y:S02]  /*1670*/  UISETP.GE.U32.AND UP1, UPT, UR4, -0x7f, UPT ;  /* 0xffffff810400788c */ /* 0x000fe4000bf26070 */
[----:B------:R-:W-:Y:S02]  /*1680*/  USEL UR14, UR15, 0x11, UP0 ;  /* 0x000000110f0e7887 */ /* 0x000fe40008000000 */
[----:B------:R-:W-:-:S02]  /*1690*/  UIADD3 UR13, UPT, UPT, UR13, 0x7e, URZ ;  /* 0x0000007e0d0d7890 */ /* 0x000fc4000fffe0ff */
[----:B------:R-:W-:Y:S02]  /*16a0*/  UIADD3 UR5, UPT, UPT, UR14, -0x1, URZ ;  /* 0xffffffff0e057890 */ /* 0x000fe4000fffe0ff */
[----:B------:R-:W-:-:S03]  /*16b0*/  UIADD3 UR7, UPT, UPT, UR15, -UR14, URZ ;  /* 0x8000000e0f077290 */ /* 0x000fc6000fffe0ff */
[----:B------:R-:W-:-:S04]  /*16c0*/  @UP1 UIADD3 UR5, UPT, UPT, UR14, URZ, URZ ;  /* 0x000000ff0e051290 */ /* 0x000fc8000fffe0ff */
[----:B--2---:R-:W-:-:S12]  /*16d0*/  UIADD3 UR5, UPT, UPT, UR5, 0x1, URZ ;  /* 0x0000000105057890 */ /* 0x004fd8000fffe0ff */
.L_x_36:
[----:B------:R-:W-:Y:S01]  /*16e0*/  UISETP.NE.AND UP0, UPT, UR37, URZ, UPT ;  /* 0x000000ff2500728c */ /* 0x000fe2000bf05270 */
[----:B------:R-:W1:Y:S08]  /*16f0*/  S2UR UR37, SR_CgaCtaId ;  /* 0x00000000002579c3 */ /* 0x000e700000008800 */
[----:B------:R-:W-:Y:S05]  /*1700*/  BRA.U UP0, `(.L_x_19) ;  /* 0x0000000100347547 */ /* 0x000fea000b800000 */
[----:B------:R-:W2:Y:S01]  /*1710*/  S2R R2, SR_CgaCtaId ;  /* 0x0000000000027919 */ /* 0x000ea20000008800 */
[----:B------:R-:W-:-:S04]  /*1720*/  MOV R3, 0x400 ;  /* 0x0000040000037802 */ /* 0x000fc80000000f00 */
[----:B--2---:R-:W-:Y:S02]  /*1730*/  LEA R3, R2, R3, 0x18 ;  /* 0x0000000302037211 */ /* 0x004fe400078ec0ff */
[----:B------:R-:W-:-:S03]  /*1740*/  SHF.L.U32 R2, R8, 0x1f, RZ ;  /* 0x0000001f08027819 */ /* 0x000fc600000006ff */
[----:B------:R-:W-:-:S04]  /*1750*/  IMAD R3, R10, 0x8, R3 ;  /* 0x000000080a037824 */ /* 0x000fc800078e0203 */
[----:B------:R-:W2:Y:S02]  /*1760*/  SYNCS.PHASECHK.TRANS64.TRYWAIT P0, [R3+URZ+0x1b0], R2 ;  /* 0x0001b002030075a7 */ /* 0x000ea400080011ff */
[----:B--2---:R-:W-:Y:S05]  /*1770*/  @!P0 BRA `(.L_x_20) ;  /* 0x0000006000988947 */ /* 0x004fea0003800000 */
.L_x_119:
[----:B------:R-:W-:Y:S01]  /*1780*/  VIADD R10, R10, 0x1 ;  /* 0x000000010a0a7836 */ /* 0x000fe20000000000 */
[----:B------:R2:W-:Y:S04]  /*1790*/  SYNCS.ARRIVE.TRANS64.A1T0 RZ, [R3+URZ+0x1a0], RZ ;  /* 0x0001a0ff03ff79a7 */ /* 0x0005e800081000ff */
[----:B------:R-:W-:-:S04]  /*17a0*/  ISETP.NE.AND P0, PT, R10, 0x2, PT ;  /* 0x000000020a00780c */ /* 0x000fc80003f05270 */
[----:B------:R-:W-:Y:S02]  /*17b0*/  SEL R10, R10, RZ, P0 ;  /* 0x000000ff0a0a7207 */ /* 0x000fe40000000000 */
[----:B--2---:R-:W-:-:S04]  /*17c0*/  SEL R3, RZ, 0x1, P0 ;  /* 0x00000001ff037807 */ /* 0x004fc80000000000 */
[----:B------:R-:W-:-:S07]  /*17d0*/  LOP3.LUT R8, R8, R3, RZ, 0x3c, !PT ;  /* 0x0000000308087212 */ /* 0x000fce00078e3cff */
.L_x_19:
[----:B------:R-:W-:Y:S01]  /*17e0*/  UMOV UR4, 0x400 ;  /* 0x0000040000047882 */ /* 0x000fe20000000000 */
[----:B------:R-:W-:Y:S01]  /*17f0*/  SHF.L.U32 R2, R15, 0x1f, RZ ;  /* 0x0000001f0f027819 */ /* 0x000fe200000006ff */
[----:B-1----:R-:W-:Y:S01]  /*1800*/  ULEA UR4, UR37, UR4, 0x18 ;  /* 0x0000000425047291 */ /* 0x002fe2000f8ec0ff */
[----:B------:R-:W-:Y:S01]  /*1810*/  R2UR UR35, R21 ;  /* 0x00000000152372ca */ /* 0x000fe200000e0000 */
[----:B------:R-:W-:Y:S01]  /*1820*/  UISETP.GE.U32.AND UP0, UPT, UR13, 0x7f, UPT ;  /* 0x0000007f0d00788c */ /* 0x000fe2000bf06070 */
[----:B------:R-:W-:Y:S01]  /*1830*/  R2UR UR11, R20 ;  /* 0x00000000140b72ca */ /* 0x000fe200000e0000 */
[----:B------:R-:W-:Y:S01]  /*1840*/  ULEA UR8, UR6, UR4, 0x3 ;  /* 0x0000000406087291 */ /* 0x000fe2000f8e18ff */
[----:B------:R-:W-:-:S08]  /*1850*/  UMOV UR24, URZ ;  /* 0x000000ff00187c82 */ /* 0x000fd00008000000 */
[----:B------:R1:W2:Y:S01]  /*1860*/  SYNCS.PHASECHK.TRANS64.TRYWAIT P0, [UR8+0x88], R2 ;  /* 0x00008802ff0075a7 */ /* 0x0002a20008001108 */
[----:B------:R-:W-:Y:S02]  /*1870*/  USHF.L.U32 UR35, UR35, 0x6, URZ ;  /* 0x0000000623237899 */ /* 0x000fe400080006ff */
[----:B------:R-:W-:Y:S01]  /*1880*/  USHF.L.U32 UR11, UR11, 0x7, URZ ;  /* 0x000000070b0b7899 */ /* 0x000fe200080006ff */
[----:B------:R-:W-:Y:S11]  /*1890*/  BRA.U !UP0, `(.L_x_21) ;  /* 0x0000000108a87547 */ /* 0x000ff6000b800000 */
[----:B------:R-:W-:Y:S01]  /*18a0*/  UMOV UR16, URZ ;  /* 0x000000ff00107c82 */ /* 0x000fe20008000000 */
[----:B------:R-:W-:-:S05]  /*18b0*/  UMOV UR17, UR6 ;  /* 0x0000000600117c82 */ /* 0x000fca0008000000 */
.L_x_26:
[----:B-1----:R-:W-:Y:S01]  /*18c0*/  ULEA UR33, UR17, UR4, 0x3 ;  /* 0x0000000411217291 */ /* 0x002fe2000f8e18ff */
[----:B--2---:R-:W-:Y:S01]  /*18d0*/  @!P5 MOV R3, 0x3000 ;  /* 0x000030000003d802 */ /* 0x004fe20000000f00 */
[----:B--2---:R-:W-:Y:S10]  /*18e0*/  @P0 BRA `(.L_x_22) ;  /* 0x00000000000c0947 */ /* 0x004ff40003800000 */
[----:B------:R-:W-:-:S04]  /*18f0*/  SHF.L.U32 R5, R15, 0x1f, RZ ;  /* 0x0000001f0f057819 */ /* 0x000fc800000006ff */
[----:B------:R-:W2:Y:S02]  /*1900*/  SYNCS.PHASECHK.TRANS64.TRYWAIT P0, [UR33+0x88], R5 ;  /* 0x00008805ff0075a7 */ /* 0x000ea40008001121 */
[----:B--2---:R-:W-:Y:S05]  /*1910*/  @!P0 BRA `(.L_x_23) ;  /* 0x0000006000448947 */ /* 0x004fea0003800000 */
.L_x_22:
[----:B------:R2:W-:Y:S01]  /*1920*/  @!P5 SYNCS.ARRIVE.TRANS64 RZ, [UR33], R3 ;  /* 0x00000003ffffd9a7 */ /* 0x0005e20008000021 */
[----:B------:R-:W-:Y:S04]  /*1930*/  BSSY.RECONVERGENT B0, `(.L_x_24) ;  /* 0x0000003000007945 */ /* 0x000fe80003800200 */
[----:B------:R-:W-:Y:S05]  /*1940*/  @P4 BRA `(.L_x_25) ;  /* 0x0000000000044947 */ /* 0x000fea0003800000 */
[----:B------:R-:W-:Y:S05]  /*1950*/  BPT.TRAP 0x1 ;  /* 0x000000040000795c */ /* 0x000fea0000300000 */
.L_x_25:
[----:B------:R-:W-:Y:S05]  /*1960*/  BSYNC.RECONVERGENT B0 ;  /* 0x0000000000007941 */ /* 0x000fea0003800200 */
.L_x_24:
[----:B------:R-:W-:Y:S02]  /*1970*/  UIADD3 UR6, UPT, UPT, UR17, 0x1, URZ ;  /* 0x0000000111067890 */ /* 0x000fe4000fffe0ff */
[----:B------:R-:W-:Y:S02]  /*1980*/  ULEA UR32, UR17, UR4, 0xc ;  /* 0x0000000411207291 */ /* 0x000fe4000f8e60ff */
[----:B------:R-:W-:Y:S02]  /*1990*/  UISETP.NE.AND UP0, UPT, UR6, 0x11, UPT ;  /* 0x000000110600788c */ /* 0x000fe4000bf05270 */
[----:B------:R-:W-:Y:S02]  /*19a0*/  UIADD3 UR26, UP1, UPT, UR22, 0x80, URZ ;  /* 0x00000080161a7890 */ /* 0x000fe4000ff3e0ff */
[----:B------:R-:W-:Y:S02]  /*19b0*/  USEL UR9, URZ, 0x1, UP0 ;  /* 0x00000001ff097887 */ /* 0x000fe40008000000 */
[----:B------:R-:W-:-:S02]  /*19c0*/  USEL UR6, UR6, URZ, UP0 ;  /* 0x000000ff06067287 */ /* 0x000fc40008000000 */
[----:B------:R-:W-:Y:S02]  /*19d0*/  UIADD3 UR20, UP0, UPT, UR22, 0x180, URZ ;  /* 0x0000018016147890 */ /* 0x000fe4000ff1e0ff */
[----:B------:R-:W-:Y:S01]  /*19e0*/  ULEA UR8, UR6, UR4, 0x3 ;  /* 0x0000000406087291 */ /* 0x000fe2000f8e18ff */
[----:B------:R-:W-:Y:S01]  /*19f0*/  LOP3.LUT R15, R15, UR9, RZ, 0x3c, !PT ;  /* 0x000000090f0f7c12 */ /* 0x000fe2000f8e3cff */
[----:B------:R-:W-:Y:S02]  /*1a00*/  USHF.L.U32 UR34, UR16, 0x6, URZ ;  /* 0x0000000610227899 */ /* 0x000fe400080006ff */
[----:B------:R-:W-:Y:S01]  /*1a10*/  UIADD3.X UR27, UPT, UPT, URZ, UR23, URZ, UP1, !UPT ;  /* 0x00000017ff1b7290 */ /* 0x000fe20008ffe4ff */
[----:B-1----:R-:W-:Y:S01]  /*1a20*/  SHF.L.U32 R2, R15, 0x1f, RZ ;  /* 0x0000001f0f027819 */ /* 0x002fe200000006ff */
[----:B------:R-:W-:Y:S02]  /*1a30*/  UIADD3 UR32, UPT, UPT, UR32, 0x4400, URZ ;  /* 0x0000440020207890 */ /* 0x000fe4000fffe0ff */
[----:B------:R-:W-:Y:S01]  /*1a40*/  UIADD3.X UR21, UPT, UPT, URZ, UR23, URZ, UP0, !UPT ;  /* 0x00000017ff157290 */ /* 0x000fe200087fe4ff */
[----:B------:R1:W1:Y:S01]  /*1a50*/  SYNCS.PHASECHK.TRANS64.TRYWAIT P0, [UR8+0x88], R2 ;  /* 0x00008802ff0075a7 */ /* 0x0002620008001108 */
[----:B------:R-:W-:Y:S01]  /*1a60*/  ULEA UR8, UR17, UR4, 0xd ;  /* 0x0000000411087291 */ /* 0x000fe2000f8e68ff */
[----:B------:R-:W-:Y:S01]  /*1a70*/  UMOV UR18, 0x0 ;  /* 0x0000000000127882 */ /* 0x000fe20000000000 */
[----:B------:R-:W-:-:S02]  /*1a80*/  UMOV UR19, 0x10000000 ;  /* 0x1000000000137882 */ /* 0x000fc40000000000 */
[----:B------:R-:W-:Y:S01]  /*1a90*/  UIADD3 UR8, UPT, UPT, UR8, 0x15400, URZ ;  /* 0x0001540008087890 */ /* 0x000fe2000fffe0ff */
[----:B------:R1:W-:Y:S01]  /*1aa0*/  UTMALDG.3D [UR32], [UR26], desc[UR18] ;  /* 0x000012201a0075b4 */ /* 0x0003e20008011000 */
[----:B------:R-:W-:Y:S01]  /*1ab0*/  UMOV UR12, UR36 ;  /* 0x00000024000c7c82 */ /* 0x000fe20008000000 */
[----:B------:R-:W-:Y:S01]  /*1ac0*/  UMOV UR9, UR33 ;  /* 0x0000002100097c82 */ /* 0x000fe20008000000 */
[----:B------:R-:W-:Y:S01]  /*1ad0*/  UMOV UR10, UR34 ;  /* 0x00000022000a7c82 */ /* 0x000fe20008000000 */
[----:B------:R-:W-:Y:S01]  /*1ae0*/  UIADD3 UR16, UPT, UPT, UR16, 0x1, URZ ;  /* 0x0000000110107890 */ /* 0x000fe2000fffe0ff */
[----:B------:R-:W-:Y:S01]  /*1af0*/  UMOV UR24, UR5 ;  /* 0x0000000500187c82 */ /* 0x000fe20008000000 */
[----:B------:R-:W-:Y:S02]  /*1b00*/  UMOV UR17, UR6 ;  /* 0x0000000600117c82 */ /* 0x000fe40008000000 */
[----:B------:R1:W-:Y:S01]  /*1b10*/  UTMALDG.3D [UR8], [UR20], desc[UR18] ;  /* 0x00001208140075b4 */ /* 0x0003e20008011000 */
[----:B------:R-:W-:-:S09]  /*1b20*/  UISETP.NE.AND UP0, UPT, UR16, UR5, UPT ;  /* 0x000000051000728c */ /* 0x000fd2000bf05270 */
[----:B------:R-:W-:Y:S05]  /*1b30*/  BRA.U UP0, `(.L_x_26) ;  /* 0xfffffffd00607547 */ /* 0x000fea000b83ffff */
.L_x_21:
[----:B-1----:R-:W-:Y:S01]  /*1b40*/  ULEA UR8, UR6, UR4, 0x3 ;  /* 0x0000000406087291 */ /* 0x002fe2000f8e18ff */
[----:B------:R-:W-:Y:S01]  /*1b50*/  SHF.L.U32 R2, R15, 0x1f, RZ ;  /* 0x0000001f0f027819 */ /* 0x000fe200000006ff */
[----:B------:R-:W-:Y:S01]  /*1b60*/  @!P1 SYNCS.ARRIVE.TRANS64.A1T0 RZ, [UR4+0x138], RZ ;  /* 0x000138ffffff99a7 */ /* 0x000fe20008100004 */
[----:B------:R-:W-:-:S06]  /*1b70*/  UISETP.GT.AND UP0, UPT, UR15, UR14, UPT ;  /* 0x0000000e0f00728c */ /* 0x000fcc000bf04270 */
[----:B--2---:R1:W2:Y:S03]  /*1b80*/  SYNCS.PHASECHK.TRANS64.TRYWAIT P0, [UR8+0x88], R2 ;  /* 0x00008802ff0075a7 */ /* 0x0042a60008001108 */
[----:B------:R-:W-:Y:S05]  /*1b90*/  BRA.U !UP0, `(.L_x_27) ;  /* 0x0000000108ac7547 */ /* 0x000fea000b800000 */
[----:B------:R-:W-:Y:S01]  /*1ba0*/  UIADD3 UR21, UPT, UPT, UR7, UR24, URZ ;  /* 0x0000001807157290 */ /* 0x000fe2000fffe0ff */
[----:B------:R-:W-:-:S11]  /*1bb0*/  UMOV UR25, UR6 ;  /* 0x0000000600197c82 */ /* 0x000fd60008000000 */
.L_x_32:
[----:B-1----:R-:W-:Y:S01]  /*1bc0*/  ULEA UR17, UR25, UR4, 0x3 ;  /* 0x0000000419117291 */ /* 0x002fe2000f8e18ff */
[----:B--2---:R-:W-:Y:S01]  /*1bd0*/  @!P5 MOV R3, 0x3000 ;  /* 0x000030000003d802 */ /* 0x004fe20000000f00 */
[----:B--2---:R-:W-:Y:S10]  /*1be0*/  @P0 BRA `(.L_x_28) ;  /* 0x00000000000c0947 */ /* 0x004ff40003800000 */
[----:B------:R-:W-:-:S04]  /*1bf0*/  SHF.L.U32 R5, R15, 0x1f, RZ ;  /* 0x0000001f0f057819 */ /* 0x000fc800000006ff */
[----:B------:R-:W2:Y:S02]  /*1c00*/  SYNCS.PHASECHK.TRANS64.TRYWAIT P0, [UR17+0x88], R5 ;  /* 0x00008805ff0075a7 */ /* 0x000ea40008001111 */
[----:B--2---:R-:W-:Y:S05]  /*1c10*/  @!P0 BRA `(.L_x_29) ;  /* 0x0000005c009c8947 */ /* 0x004fea0003800000 */
.L_x_28:
[----:B------:R2:W-:Y:S01]  /*1c20*/  @!P5 SYNCS.ARRIVE.TRANS64 RZ, [UR17], R3 ;  /* 0x00000003ffffd9a7 */ /* 0x0005e20008000011 */
[----:B------:R-:W-:Y:S04]  /*1c30*/  BSSY.RECONVERGENT B0, `(.L_x_30) ;  /* 0x0000003000007945 */ /* 0x000fe80003800200 */
[----:B------:R-:W-:Y:S05]  /*1c40*/  @P4 BRA `(.L_x_31) ;  /* 0x0000000000044947 */ /* 0x000fea0003800000 */
[----:B------:R-:W-:Y:S05]  /*1c50*/  BPT.TRAP 0x1 ;  /* 0x000000040000795c */ /* 0x000fea0000300000 */
.L_x_31:
[----:B------:R-:W-:Y:S05]  /*1c60*/  BSYNC.RECONVERGENT B0 ;  /* 0x0000000000007941 */ /* 0x000fea0003800200 */
.L_x_30:
        /* <DEDUP_REMOVED lines=10> */
[----:B------:R-:W-:Y:S01]  /*1d10*/  UIADD3 UR16, UPT, UPT, UR16, 0x4400, URZ ;  /* 0x0000440010107890 */ /* 0x000fe2000fffe0ff */
[----:B-1----:R-:W-:Y:S01]  /*1d20*/  SHF.L.U32 R2, R15, 0x1f, RZ ;  /* 0x0000001f0f027819 */ /* 0x002fe200000006ff */
[----:B------:R-:W-:Y:S02]  /*1d30*/  UIADD3.X UR31, UPT, UPT, URZ, UR23, URZ, UP1, !UPT ;  /* 0x00000017ff1f7290 */ /* 0x000fe40008ffe4ff */
[----:B------:R-:W-:Y:S01]  /*1d40*/  UIADD3.X UR29, UPT, UPT, URZ, UR23, URZ, UP0, !UPT ;  /* 0x00000017ff1d7290 */ /* 0x000fe200087fe4ff */
[----:B------:R1:W1:Y:S01]  /*1d50*/  SYNCS.PHASECHK.TRANS64.TRYWAIT P0, [UR8+0x88], R2 ;  /* 0x00008802ff0075a7 */ /* 0x0002620008001108 */
[----:B------:R-:W-:Y:S01]  /*1d60*/  ULEA UR8, UR25, UR4, 0xd ;  /* 0x0000000419087291 */ /* 0x000fe2000f8e68ff */
[----:B------:R-:W-:Y:S01]  /*1d70*/  UMOV UR26, 0x0 ;  /* 0x00000000001a7882 */ /* 0x000fe20000000000 */
[----:B------:R-:W-:-:S02]  /*1d80*/  UMOV UR27, 0x10000000 ;  /* 0x10000000001b7882 */ /* 0x000fc40000000000 */
[----:B------:R-:W-:Y:S01]  /*1d90*/  UIADD3 UR8, UPT, UPT, UR8, 0x15400, URZ ;  /* 0x0001540008087890 */ /* 0x000fe2000fffe0ff */
[----:B------:R-:W-:Y:S01]  /*1da0*/  UMOV UR19, UR35 ;  /* 0x0000002300137c82 */ /* 0x000fe20008000000 */
[----:B------:R-:W-:Y:S01]  /*1db0*/  UMOV UR20, UR36 ;  /* 0x0000002400147c82 */ /* 0x000fe20008000000 */
[----:B------:R-:W-:Y:S01]  /*1dc0*/  UMOV UR12, UR36 ;  /* 0x00000024000c7c82 */ /* 0x000fe20008000000 */
[----:B------:R-:W-:Y:S01]  /*1dd0*/  UMOV UR9, UR17 ;  /* 0x0000001100097c82 */ /* 0x000fe20008000000 */
[----:B------:R-:W-:Y:S01]  /*1de0*/  UMOV UR10, UR18 ;  /* 0x00000012000a7c82 */ /* 0x000fe20008000000 */
[----:B------:R1:W-:Y:S01]  /*1df0*/  UTMALDG.3D [UR16], [UR30], desc[UR26] ;  /* 0x00001a101e0075b4 */ /* 0x0003e20008011000 */
[----:B------:R-:W-:Y:S01]  /*1e00*/  UIADD3 UR24, UPT, UPT, UR24, 0x1, URZ ;  /* 0x0000000118187890 */ /* 0x000fe2000fffe0ff */
[----:B------:R-:W-:-:S03]  /*1e10*/  UMOV UR25, UR6 ;  /* 0x0000000600197c82 */ /* 0x000fc60008000000 */
[----:B------:R-:W-:Y:S01]  /*1e20*/  UISETP.NE.AND UP0, UPT, UR24, UR21, UPT ;  /* 0x000000151800728c */ /* 0x000fe2000bf05270 */
[----:B------:R1:W-:Y:S08]  /*1e30*/  UTMALDG.3D [UR8], [UR28], desc[UR26] ;  /* 0x00001a081c0075b4 */ /* 0x0003f00008011000 */
[----:B------:R-:W-:Y:S05]  /*1e40*/  BRA.U UP0, `(.L_x_32) ;  /* 0xfffffffd005c7547 */ /* 0x000fea000b83ffff */
.L_x_27:
[----:B-1----:R-:W-:Y:S01]  /*1e50*/  LEA R2, R14, UR4, 0x3 ;  /* 0x000000040e027c11 */ /* 0x002fe2000f8e18ff */
[----:B------:R-:W-:Y:S01]  /*1e60*/  NOP ;  /* 0x0000000000007918 */ /* 0x000fe20000000000 */
[----:B--2---:R-:W-:Y:S02]  /*1e70*/  SHF.L.U32 R3, R12, 0x1f, RZ ;  /* 0x0000001f0c037819 */ /* 0x004fe400000006ff */
[----:B------:R-:W-:Y:S02]  /*1e80*/  LEA R4, R14, UR4, 0x4 ;  /* 0x000000040e047c11 */ /* 0x000fe4000f8e20ff */
[----:B------:R-:W1:Y:S02]  /*1e90*/  SYNCS.PHASECHK.TRANS64.TRYWAIT P0, [R2+URZ+0x140], R3 ;  /* 0x00014003020075a7 */ /* 0x000e6400080011ff */
[----:B-1----:R-:W-:Y:S05]  /*1ea0*/  @!P0 BRA `(.L_x_33) ;  /* 0x0000005c00108947 */ /* 0x002fea0003800000 */
.L_x_122:
[----:B------:R-:W2:Y:S01]  /*1eb0*/  LDS.128 R4, [R4+0x1d0] ;  /* 0x0001d00004047984 */ /* 0x000ea20000000c00 */
[----:B---3--:R-:W-:Y:S01]  /*1ec0*/  ISETP.GE.AND P0, PT, R40, 0x1, PT ;  /* 0x000000012800780c */ /* 0x008fe20003f06270 */
[----:B-1----:R-:W-:Y:S01]  /*1ed0*/  VIADD R2, R2, 0x150 ;  /* 0x0000015002027836 */ /* 0x002fe20000000000 */
[----:B------:R-:W-:Y:S01]  /*1ee0*/  @!PT LDS RZ, [RZ] ;  /* 0x00000000fffff984 */ /* 0x000fe20000000800 */
[----:B------:R-:W-:Y:S01]  /*1ef0*/  @!PT LDS RZ, [RZ] ;  /* 0x00000000fffff984 */ /* 0x000fe20000000800 */
[----:B------:R-:W-:Y:S01]  /*1f00*/  @!PT LDS RZ, [RZ] ;  /* 0x00000000fffff984 */ /* 0x000fe20000000800 */
[----:B------:R-:W-:Y:S01]  /*1f10*/  @!PT LDS RZ, [RZ] ;  /* 0x00000000fffff984 */ /* 0x000fe20000000800 */
[----:B------:R1:W-:Y:S06]  /*1f20*/  MEMBAR.ALL.CTA ;  /* 0x0000000000007992 */ /* 0x0003ec0000008000 */
[----:B-1----:R-:W1:Y:S01]  /*1f30*/  FENCE.VIEW.ASYNC.S ;  /* 0x00000000000073c6 */ /* 0x002e620000000000 */
[----:B------:R-:W-:-:S04]  /*1f40*/  PRMT R2, RZ, 0x654, R2 ;  /* 0x00000654ff027816 */ /* 0x000fc80000000002 */
[----:B-1----:R1:W-:Y:S01]  /*1f50*/  SYNCS.ARRIVE.TRANS64.RED.A1T0 RZ, [R2+URZ], RZ ;  /* 0x000000ff02ff79a7 */ /* 0x0023e200081004ff */
[----:B--2---:R-:W-:-:S13]  /*1f60*/  LOP3.LUT P2, RZ, R6, 0x1, RZ, 0xc0, !PT ;  /* 0x0000000106ff7812 */ /* 0x004fda000784c0ff */
[----:B------:R-:W-:Y:S01]  /*1f70*/  @P2 SHF.R.U32.HI R3, RZ, 0x10, R5 ;  /* 0x00000010ff032819 */ /* 0x000fe20000011605 */
[----:B------:R-:W-:Y:S01]  /*1f80*/  VOTEU.ANY UP0, P2 ;  /* 0x0000000000ff7886 */ /* 0x000fe20001000100 */
[----:B------:R-:W-:Y:S02]  /*1f90*/  @P2 MOV R13, R4 ;  /* 0x00000004000d2202 */ /* 0x000fe40000000f00 */
[----:B------:R-:W-:Y:S02]  /*1fa0*/  @P2 R2UR.BROADCAST UR8, R3 ;  /* 0x00000000030822ca */ /* 0x000fe400008e0000 */
[----:B------:R-:W-:-:S11]  /*1fb0*/  @P2 LOP3.LUT R11, R5, 0xffff, RZ, 0xc0, !PT ;  /* 0x0000ffff050b2812 */ /* 0x000fd600078ec0ff */
[----:B------:R-:W-:Y:S01]  /*1fc0*/  @UP0 UMOV UR36, UR8 ;  /* 0x0000000800240c82 */ /* 0x000fe20008000000 */
[----:B-1----:R-:W-:Y:S05]  /*1fd0*/  @!P0 BRA `(.L_x_34) ;  /* 0x0000000000b88947 */ /* 0x002fea0003800000 */
[----:B------:R-:W4:Y:S01]  /*1fe0*/  LDC.64 R4, c[0x0][0xb18] ;  /* 0x0002c600ff047b82 */ /* 0x000f220000000a00 */
[----:B------:R-:W-:-:S07]  /*1ff0*/  ISETP.NE.AND P3, PT, R40, 0x1, PT ;  /* 0x000000012800780c */ /* 0x000fce0003f65270 */
[----:B------:R-:W1:Y:S08]  /*2000*/  LDC.64 R6, c[0x0][0xb10] ;  /* 0x0002c400ff067b82 */ /* 0x000e700000000a00 */
[----:B------:R-:W2:Y:S08]  /*2010*/  LDC R16, c[0x0][0xb20] ;  /* 0x0002c800ff107b82 */ /* 0x000eb00000000800 */
[----:B------:R-:W3:Y:S01]  /*2020*/  LDC R18, c[0x0][0xb0c] ;  /* 0x0002c300ff127b82 */ /* 0x000ee20000000800 */
[----:B----4-:R-:W-:Y:S01]  /*2030*/  IMAD.HI.U32 R17, R0, R5, RZ ;  /* 0x0000000500117227 */ /* 0x010fe200078e00ff */
[----:B------:R-:W-:-:S03]  /*2040*/  ISETP.NE.AND P0, PT, R4, 0x1, PT ;  /* 0x000000010400780c */ /* 0x000fc60003f05270 */
[----:B------:R-:W-:-:S03]  /*2050*/  IMAD.HI.U32 R5, R11, R5, RZ ;  /* 0x000000050b057227 */ /* 0x000fc600078e00ff */
[----:B------:R-:W4:Y:S01]  /*2060*/  LDC.64 R2, c[0x0][0xb28] ;  /* 0x0002ca00ff027b82 */ /* 0x000f220000000a00 */
[----:B-1----:R-:W-:-:S04]  /*2070*/  IMAD.HI.U32 R20, R9, R6, RZ ;  /* 0x0000000609147227 */ /* 0x002fc800078e00ff */
[----:B------:R-:W-:Y:S01]  /*2080*/  IMAD.HI.U32 R22, R13, R6, RZ ;  /* 0x000000060d167227 */ /* 0x000fe200078e00ff */
[----:B------:R-:W-:Y:S02]  /*2090*/  SHF.R.U32.HI R20, RZ, R7, R20 ;  /* 0x00000007ff147219 */ /* 0x000fe40000011614 */
[-C--:B--2---:R-:W-:Y:S02]  /*20a0*/  SHF.R.U32.HI R17, RZ, R16.reuse, R17 ;  /* 0x00000010ff117219 */ /* 0x084fe40000011611 */
[----:B------:R-:W-:Y:S02]  /*20b0*/  SHF.R.U32.HI R16, RZ, R16, R5 ;  /* 0x00000010ff107219 */ /* 0x000fe40000011605 */
[----:B------:R-:W-:Y:S02]  /*20c0*/  SEL R17, R0, R17, !P0 ;  /* 0x0000001100117207 */ /* 0x000fe40004000000 */
[----:B------:R-:W-:Y:S02]  /*20d0*/  SHF.R.U32.HI R22, RZ, R7, R22 ;  /* 0x00000007ff167219 */ /* 0x000fe40000011616 */
[----:B---3--:R-:W-:-:S02]  /*20e0*/  ISETP.NE.AND P1, PT, R18, 0x1, PT ;  /* 0x000000011200780c */ /* 0x008fc40003f25270 */
[----:B------:R-:W-:Y:S02]  /*20f0*/  SEL R5, R11, R16, !P0 ;  /* 0x000000100b057207 */ /* 0x000fe40004000000 */
[----:B------:R-:W-:Y:S02]  /*2100*/  SEL R19, R9, R20, !P1 ;  /* 0x0000001409137207 */ /* 0x000fe40004800000 */
[----:B------:R-:W-:Y:S01]  /*2110*/  SEL R7, R13, R22, !P1 ;  /* 0x000000160d077207 */ /* 0x000fe20004800000 */
[----:B----4-:R-:W-:-:S04]  /*2120*/  IMAD.HI.U32 R20, R17, R2, RZ ;  /* 0x0000000211147227 */ /* 0x010fc800078e00ff */
[----:B------:R-:W-:Y:S01]  /*2130*/  IMAD.HI.U32 R6, R19, R2, RZ ;  /* 0x0000000213067227 */ /* 0x000fe200078e00ff */
[----:B------:R-:W-:-:S04]  /*2140*/  @P3 SHF.R.U32.HI R17, RZ, R3, R20 ;  /* 0x00000003ff113219 */ /* 0x000fc80000011614 */
        /* <DEDUP_REMOVED lines=8> */
[----:B------:R-:W-:-:S04]  /*21d0*/  @!P0 IMAD.HI.U32 R16, R7, R2, RZ ;  /* 0x0000000207108227 */ /* 0x000fc800078e00ff */
[----:B------:R-:W-:Y:S01]  /*21e0*/  IMAD.MOV R2, RZ, RZ, -R6 ;  /* 0x000000ffff027224 */ /* 0x000fe200078e0a06 */
[----:B------:R-:W-:-:S03]  /*21f0*/  @!P0 SHF.R.U32.HI R16, RZ, R3, R16 ;  /* 0x00000003ff108219 */ /* 0x000fc60000011610 */
[----:B------:R-:W-:Y:S01]  /*2200*/  IMAD R2, R40, R2, R5 ;  /* 0x0000000228027224 */ /* 0x000fe200078e0205 */
[----:B------:R-:W-:Y:S02]  /*2210*/  @!P0 SEL R3, R7, R16, !P3 ;  /* 0x0000001007038207 */ /* 0x000fe40005800000 */
[----:B------:R-:W-:-:S03]  /*2220*/  IADD3 R16, PT, PT, -R5, RZ, RZ ;  /* 0x000000ff05107210 */ /* 0x000fc60007ffe1ff */
[--C-:B------:R-:W-:Y:S02]  /*2230*/  @!P0 IMAD.IADD R6, R6, 0x1, -R3.reuse ;  /* 0x0000000106068824 */ /* 0x100fe400078e0a03 */
[----:B------:R-:W-:Y:S01]  /*2240*/  @!P0 IMAD R3, R2, R19, R3 ;  /* 0x0000001302038224 */ /* 0x000fe200078e0203 */
[----:B------:R-:W-:Y:S01]  /*2250*/  IADD3 R2, PT, PT, -R7, RZ, RZ ;  /* 0x000000ff07027210 */ /* 0x000fe20007ffe1ff */
[----:B------:R-:W-:Y:S02]  /*2260*/  @!P0 IMAD R5, R40, R6, R7 ;  /* 0x0000000628058224 */ /* 0x000fe400078e0207 */
[----:B------:R-:W-:Y:S02]  /*2270*/  IMAD R11, R4, R16, R11 ;  /* 0x00000010040b7224 */ /* 0x000fe400078e020b */
[----:B------:R-:W-:Y:S02]  /*2280*/  @!P0 IMAD.MOV.U32 R7, RZ, RZ, R3 ;  /* 0x000000ffff078224 */ /* 0x000fe400078e0003 */
[----:B------:R-:W-:-:S02]  /*2290*/  IMAD R2, R18, R2, R13 ;  /* 0x0000000212027224 */ /* 0x000fc400078e020d */
[----:B------:R-:W-:Y:S02]  /*22a0*/  IMAD R11, R5, R4, R11 ;  /* 0x00000004050b7224 */ /* 0x000fe400078e020b */
[----:B------:R-:W-:Y:S02]  /*22b0*/  IMAD R13, R7, R18, R2 ;  /* 0x00000012070d7224 */ /* 0x000fe400078e0202 */
.L_x_34:
[----:B------:R-:W1:Y:S02]  /*22c0*/  LDCU UR8, c[0x0][0xb30] ;  /* 0x00016600ff0877ac */ /* 0x000e640008000800 */
[----:B-1----:R-:W-:-:S09]  /*22d0*/  UISETP.NE.AND UP0, UPT, UR8, 0x1, UPT ;  /* 0x000000010800788c */ /* 0x002fd2000bf05270 */
[----:B------:R-:W-:Y:S05]  /*22e0*/  BRA.U UP0, `(.L_x_35) ;  /* 0x0000000100407547 */ /* 0x000fea000b800000 */
[----:B------:R-:W1:Y:S08]  /*22f0*/  LDC.64 R4, c[0x0][0xb10] ;  /* 0x0002c400ff047b82 */ /* 0x000e700000000a00 */
[----:B------:R-:W2:Y:S08]  /*2300*/  LDC.64 R2, c[0x0][0xb18] ;  /* 0x0002c600ff027b82 */ /* 0x000eb00000000a00 */
[----:B------:R-:W3:Y:S08]  /*2310*/  LDC R6, c[0x0][0xb20] ;  /* 0x0002c800ff067b82 */ /* 0x000ef00000000800 */
[----:B------:R-:W4:Y:S01]  /*2320*/  LDC R16, c[0x0][0xb0c] ;  /* 0x0002c300ff107b82 */ /* 0x000f220000000800 */
[----:B-1----:R-:W-:-:S05]  /*2330*/  IMAD.HI.U32 R4, R13, R4, RZ ;  /* 0x000000040d047227 */ /* 0x002fca00078e00ff */
[----:B------:R-:W-:Y:S01]  /*2340*/  SHF.R.U32.HI R4, RZ, R5, R4 ;  /* 0x00000005ff047219 */ /* 0x000fe20000011604 */
[----:B--2---:R-:W-:Y:S01]  /*2350*/  IMAD.HI.U32 R3, R11, R3, RZ ;  /* 0x000000030b037227 */ /* 0x004fe200078e00ff */
[----:B------:R-:W-:-:S04]  /*2360*/  ISETP.NE.AND P0, PT, R2, 0x1, PT ;  /* 0x000000010200780c */ /* 0x000fc80003f05270 */
[----:B---3--:R-:W-:-:S04]  /*2370*/  SHF.R.U32.HI R6, RZ, R6, R3 ;  /* 0x00000006ff067219 */ /* 0x008fc80000011603 */
[----:B------:R-:W-:Y:S02]  /*2380*/  SEL R3, R11, R6, !P0 ;  /* 0x000000060b037207 */ /* 0x000fe40004000000 */
[----:B----4-:R-:W-:-:S04]  /*2390*/  ISETP.NE.AND P1, PT, R16, 0x1, PT ;  /* 0x000000011000780c */ /* 0x010fc80003f25270 */
[----:B------:R-:W-:-:S05]  /*23a0*/  SEL R4, R13, R4, !P1 ;  /* 0x000000040d047207 */ /* 0x000fca0004800000 */
[----:B------:R-:W-:Y:S02]  /*23b0*/  IMAD.IADD R5, R3, 0x1, -R4 ;  /* 0x0000000103057824 */ /* 0x000fe400078e0a04 */
[----:B------:R-:W-:Y:S02]  /*23c0*/  IMAD.IADD R3, R4, 0x1, -R3 ;  /* 0x0000000104037824 */ /* 0x000fe400078e0a03 */
[----:B------:R-:W-:Y:S02]  /*23d0*/  IMAD R13, R5, R16, R13 ;  /* 0x00000010050d7224 */ /* 0x000fe400078e020d */
[----:B------:R-:W-:-:S07]  /*23e0*/  IMAD R11, R3, R2, R11 ;  /* 0x00000002030b7224 */ /* 0x000fce00078e020b */
.L_x_35:
[----:B------:R-:W-:Y:S01]  /*23f0*/  VIADD R14, R14, 0x1 ;  /* 0x000000010e0e7836 */ /* 0x000fe20000000000 */
[----:B------:R-:W-:Y:S01]  /*2400*/  PLOP3.LUT P1, PT, PT, PT, PT, 0x80, 0x8 ;  /* 0x000000000008781c */ /* 0x000fe20003f2f070 */
[----:B------:R-:W-:Y:S02]  /*2410*/  IMAD.IADD R21, R13, 0x1, R96 ;  /* 0x000000010d157824 */ /* 0x000fe400078e0260 */
[----:B------:R-:W-:Y:S01]  /*2420*/  IMAD.IADD R20, R11, 0x1, R94 ;  /* 0x000000010b147824 */ /* 0x000fe200078e025e */
[----:B------:R-:W-:-:S04]  /*2430*/  ISETP.NE.AND P0, PT, R14, 0x2, PT ;  /* 0x000000020e00780c */ /* 0x000fc80003f05270 */
[----:B------:R-:W-:Y:S02]  /*2440*/  SEL R3, RZ, 0x1, P0 ;  /* 0x00000001ff037807 */ /* 0x000fe40000000000 */
[----:B------:R-:W-:Y:S02]  /*2450*/  SEL R14, R14, RZ, P0 ;  /* 0x000000ff0e0e7207 */ /* 0x000fe40000000000 */
[----:B------:R-:W-:Y:S01]  /*2460*/  LOP3.LUT R12, R12, R3, RZ, 0x3c, !PT ;  /* 0x000000030c0c7212 */ /* 0x000fe200078e3cff */
[----:B------:R-:W-:Y:S06]  /*2470*/  @P2 BRA `(.L_x_36) ;  /* 0xfffffff000982947 */ /* 0x000fec000383ffff */
[----:B------:R-:W-:Y:S01]  /*2480*/  UIADD3 UR4, UPT, UPT, UR4, 0x88, URZ ;  /* 0x0000008804047890 */ /* 0x000fe2000fffe0ff */
[----:B------:R-:W-:-:S03]  /*2490*/  SHF.L.U32 R3, R15, 0x1f, RZ ;  /* 0x0000001f0f037819 */ /* 0x000fc600000006ff */
[----:B------:R-:W-:-:S09]  /*24a0*/  ULEA UR5, UR6, UR4, 0x3 ;  /* 0x0000000406057291 */ /* 0x000fd2000f8e18ff */
[----:B------:R-:W1:Y:S02]  /*24b0*/  SYNCS.PHASECHK.TRANS64.TRYWAIT P0, [UR5], R3 ;  /* 0x00000003ff0075a7 */ /* 0x000e640008001105 */
[----:B-1----:R-:W-:Y:S05]  /*24c0*/  @!P0 BRA `(.L_x_37) ;  /* 0x00000054009c8947 */ /* 0x002fea0003800000 */
.L_x_124:
[----:B------:R-:W-:-:S04]  /*24d0*/  UIADD3 UR6, UPT, UPT, UR6, 0x1, URZ ;  /* 0x0000000106067890 */ /* 0x000fc8000fffe0ff */
[----:B------:R-:W-:-:S04]  /*24e0*/  UISETP.NE.AND UP0, UPT, UR6, 0x11, UPT ;  /* 0x000000110600788c */ /* 0x000fc8000bf05270 */
[----:B------:R-:W-:Y:S02]  /*24f0*/  USEL UR7, URZ, 0x1, UP0 ;  /* 0x00000001ff077887 */ /* 0x000fe40008000000 */
[----:B------:R-:W-:-:S04]  /*2500*/  USEL UR6, UR6, URZ, UP0 ;  /* 0x000000ff06067287 */ /* 0x000fc80008000000 */
[----:B------:R-:W-:Y:S01]  /*2510*/  ULEA UR5, UR6, UR4, 0x3 ;  /* 0x0000000406057291 */ /* 0x000fe2000f8e18ff */
[----:B------:R-:W-:-:S04]  /*2520*/  LOP3.LUT R2, R15, UR7, RZ, 0x3c, !PT ;  /* 0x000000070f027c12 */ /* 0x000fc8000f8e3cff */
[----:B-1----:R-:W-:-:S04]  /*2530*/  SHF.L.U32 R3, R2, 0x1f, RZ ;  /* 0x0000001f02037819 */ /* 0x002fc800000006ff */
[----:B------:R-:W1:Y:S02]  /*2540*/  SYNCS.PHASECHK.TRANS64.TRYWAIT P0, [UR5], R3 ;  /* 0x00000003ff0075a7 */ /* 0x000e640008001105 */
[----:B-1----:R-:W-:Y:S05]  /*2550*/  @!P0 BRA `(.L_x_38) ;  /* 0x0000005400908947 */ /* 0x002fea0003800000 */
.L_x_126:
        /* <DEDUP_REMOVED lines=9> */
.L_x_128:
        /* <DEDUP_REMOVED lines=9> */
.L_x_130:
        /* <DEDUP_REMOVED lines=9> */
.L_x_132:
        /* <DEDUP_REMOVED lines=9> */
.L_x_134:
        /* <DEDUP_REMOVED lines=9> */
.L_x_136:
        /* <DEDUP_REMOVED lines=9> */
.L_x_138:
        /* <DEDUP_REMOVED lines=9> */
.L_x_140:
        /* <DEDUP_REMOVED lines=9> */
.L_x_142:
        /* <DEDUP_REMOVED lines=9> */
.L_x_144:
        /* <DEDUP_REMOVED lines=9> */
.L_x_146:
        /* <DEDUP_REMOVED lines=9> */
.L_x_148:
        /* <DEDUP_REMOVED lines=9> */
.L_x_150:
        /* <DEDUP_REMOVED lines=9> */
.L_x_152:
        /* <DEDUP_REMOVED lines=9> */
.L_x_154:
[----:B------:R-:W-:-:S04]  /*2d40*/  UIADD3 UR6, UPT, UPT, UR6, 0x1, URZ ;  /* 0x0000000106067890 */ /* 0x000fc8000fffe0ff */
[----:B------:R-:W-:-:S04]  /*2d50*/  UISETP.NE.AND UP0, UPT, UR6, 0x11, UPT ;  /* 0x000000110600788c */ /* 0x000fc8000bf05270 */
[----:B------:R-:W-:Y:S02]  /*2d60*/  USEL UR5, URZ, 0x1, UP0 ;  /* 0x00000001ff057887 */ /* 0x000fe40008000000 */
[----:B------:R-:W-:-:S04]  /*2d70*/  USEL UR6, UR6, URZ, UP0 ;  /* 0x000000ff06067287 */ /* 0x000fc80008000000 */
[----:B------:R-:W-:Y:S01]  /*2d80*/  ULEA UR6, UR6, UR4, 0x3 ;  /* 0x0000000406067291 */ /* 0x000fe2000f8e18ff */
[----:B-1----:R-:W-:-:S04]  /*2d90*/  LOP3.LUT R3, R2, UR5, RZ, 0x3c, !PT ;  /* 0x0000000502037c12 */ /* 0x002fc8000f8e3cff */
[----:B------:R-:W-:Y:S01]  /*2da0*/  SHF.L.U32 R3, R3, 0x1f, RZ ;  /* 0x0000001f03037819 */ /* 0x000fe200000006ff */
[----:B----4-:R-:W-:-:S07]  /*2db0*/  IMAD.U32 R0, RZ, RZ, UR6 ;  /* 0x00000006ff007e24 */ /* 0x010fce000f8e00ff */
.L_x_53:
[----:B-1----:R1:W2:Y:S02]  /*2dc0*/  SYNCS.PHASECHK.TRANS64.TRYWAIT P0, [R0+URZ], R3 ;  /* 0x00000003000075a7 */ /* 0x0022a400080011ff */
[----:B--2---:R-:W-:Y:S05]  /*2dd0*/  @!P0 NANOSLEEP.SYNCS 0x989680 ;  /* 0x009896800000895d */ /* 0x004fea0003900000 */
[----:B------:R-:W2:Y:S02]  /*2de0*/  @!P0 SYNCS.PHASECHK.TRANS64 P0, [R0+URZ], R3 ;  /* 0x00000003000085a7 */ /* 0x000ea400080010ff */
[----:B--2---:R-:W-:Y:S05]  /*2df0*/  @P0 EXIT ;  /* 0x000000000000094d */ /* 0x004fea0003800000 */
[----:B------:R-:W-:Y:S05]  /*2e00*/  BRA `(.L_x_53) ;  /* 0xfffffffc00ec7947 */ /* 0x000fea000383ffff */
.L_x_18:
[----:B------:R-:W-:-:S04]  /*2e10*/  UISETP.NE.AND UP1, UPT, UR37, URZ, UPT ;  /* 0x000000ff2500728c */ /* 0x000fc8000bf25270 */
[----:B------:R-:W-:-:S09]  /*2e20*/  UISETP.NE.OR UP1, UPT, UR8, 0x1, UP1 ;  /* 0x000000010800788c */ /* 0x000fd20008f25670 */
[----:B------:R-:W-:Y:S05]  /*2e30*/  BRA.U UP1, `(.L_x_54) ;  /* 0x0000000501487547 */ /* 0x000fea000b800000 */
[----:B------:R-:W-:Y:S01]  /*2e40*/  ISETP.NE.AND P2, PT, R2, RZ, PT ;  /* 0x000000ff0200720c */ /* 0x000fe20003f45270 */
[----:B------:R-:W-:Y:S01]  /*2e50*/  IMAD.MOV.U32 R12, RZ, RZ, 0x1 ;  /* 0x00000001ff0c7424 */ /* 0x000fe200078e00ff */
[----:B------:R-:W-:Y:S02]  /*2e60*/  CS2R R10, SRZ ;  /* 0x00000000000a7805 */ /* 0x000fe4000001ff00 */
[----:B------:R-:W-:Y:S01]  /*2e70*/  CS2R R8, SRZ ;  /* 0x0000000000087805 */ /* 0x000fe2000001ff00 */
[----:B------:R-:W-:Y:S01]  /*2e80*/  UMOV UR4, 0x400 ;  /* 0x0000040000047882 */ /* 0x000fe20000000000 */
[----:B------:R-:W-:Y:S01]  /*2e90*/  UMOV UR6, URZ ;  /* 0x000000ff00067c82 */ /* 0x000fe20008000000 */
[----:B------:R-:W-:-:S12]  /*2ea0*/  ULEA UR37, UR37, UR4, 0x18 ;  /* 0x0000000425257291 */ /* 0x000fd8000f8ec0ff */
.L_x_58:
[----:B------:R-:W-:Y:S02]  /*2eb0*/  LEA R0, R8, UR37, 0x3 ;  /* 0x0000002508007c11 */ /* 0x000fe4000f8e18ff */
[----:B------:R-:W-:-:S03]  /*2ec0*/  SHF.L.U32 R5, R9, 0x1f, RZ ;  /* 0x0000001f09057819 */ /* 0x000fc600000006ff */
[----:B------:R-:W-:Y:S01]  /*2ed0*/  VIADD R4, R0, 0x1b0 ;  /* 0x000001b000047836 */ /* 0x000fe20000000000 */
[----:B------:R-:W1:Y:S02]  /*2ee0*/  SYNCS.PHASECHK.TRANS64.TRYWAIT P0, [R0+URZ+0x1a0], R5 ;  /* 0x0001a005000075a7 */ /* 0x000e6400080011ff */
[----:B-1----:R-:W-:Y:S05]  /*2ef0*/  @!P0 BRA `(.L_x_55) ;  /* 0x0000005000908947 */ /* 0x002fea0003800000 */
.L_x_155:
[----:B------:R-:W-:Y:S01]  /*2f00*/  ULEA UR5, UR6, UR37, 0x3 ;  /* 0x0000002506057291 */ /* 0x000fe2000f8e18ff */
[----:B------:R-:W-:Y:S02]  /*2f10*/  PRMT R4, RZ, 0x654, R4 ;  /* 0x00000654ff047816 */ /* 0x000fe40000000004 */
[----:B-1----:R-:W-:Y:S01]  /*2f20*/  SHF.L.U32 R5, R12, 0x1f, RZ ;  /* 0x0000001f0c057819 */ /* 0x002fe200000006ff */
[----:B------:R-:W-:Y:S01]  /*2f30*/  UIADD3 UR4, UPT, UPT, UR5, 0x140, URZ ;  /* 0x0000014005047890 */ /* 0x000fe2000fffe0ff */
[----:B------:R1:W-:Y:S05]  /*2f40*/  SYNCS.ARRIVE.TRANS64.RED.A1T0 RZ, [R4+URZ], RZ ;  /* 0x000000ff04ff79a7 */ /* 0x0003ea00081004ff */
[----:B------:R-:W-:Y:S01]  /*2f50*/  IMAD.U32 R7, RZ, RZ, UR4 ;  /* 0x00000004ff077e24 */ /* 0x000fe2000f8e00ff */
[----:B------:R-:W2:Y:S04]  /*2f60*/  SYNCS.PHASECHK.TRANS64.TRYWAIT P0, [UR5+0x150], R5 ;  /* 0x00015005ff0075a7 */ /* 0x000ea80008001105 */
[----:B------:R-:W-:Y:S01]  /*2f70*/  PRMT R6, R2, 0x654, R7 ;  /* 0x0000065402067816 */ /* 0x000fe20000000007 */
[----:B-1----:R-:W-:Y:S01]  /*2f80*/  @!P2 IMAD.MOV.U32 R4, RZ, RZ, 0x10 ;  /* 0x00000010ff04a424 */ /* 0x002fe200078e00ff */
[----:B--2---:R-:W-:Y:S06]  /*2f90*/  @!P0 BRA `(.L_x_56) ;  /* 0x00000050007c8947 */ /* 0x004fec0003800000 */
.L_x_157:
[----:B------:R-:W-:Y:S01]  /*2fa0*/  ULEA UR4, UR6, UR37, 0x4 ;  /* 0x0000002506047291 */ /* 0x000fe2000f8e20ff */
[----:B------:R-:W-:Y:S01]  /*2fb0*/  SEL R3, R6, R3, !P2 ;  /* 0x0000000306037207 */ /* 0x000fe20005000000 */
[----:B------:R-:W-:Y:S01]  /*2fc0*/  UIADD3 UR5, UPT, UPT, UR5, 0x140, URZ ;  /* 0x0000014005057890 */ /* 0x000fe2000fffe0ff */
[----:B-1----:R-:W-:Y:S01]  /*2fd0*/  LEA R0, R11, UR37, 0x3 ;  /* 0x000000250b007c11 */ /* 0x002fe2000f8e18ff */
[----:B------:R-:W-:Y:S01]  /*2fe0*/  UIADD3 UR4, UPT, UPT, UR4, 0x1d0, URZ ;  /* 0x000001d004047890 */ /* 0x000fe2000fffe0ff */
[----:B------:R-:W-:Y:S01]  /*2ff0*/  SHF.L.U32 R5, R10, 0x1f, RZ ;  /* 0x0000001f0a057819 */ /* 0x000fe200000006ff */
[----:B------:R1:W-:Y:S01]  /*3000*/  @!P2 SYNCS.ARRIVE.TRANS64.RED RZ, [R3+URZ], R4 ;  /* 0x0000000403ffa9a7 */ /* 0x0003e200080004ff */
[----:B------:R-:W-:Y:S01]  /*3010*/  UIADD3 UR6, UPT, UPT, UR6, 0x1, URZ ;  /* 0x0000000106067890 */ /* 0x000fe2000fffe0ff */
[----:B------:R-:W-:-:S03]  /*3020*/  VIADD R8, R8, 0x1 ;  /* 0x0000000108087836 */ /* 0x000fc60000000000 */
[----:B------:R-:W-:Y:S02]  /*3030*/  UISETP.NE.AND UP0, UPT, UR6, 0x2, UPT ;  /* 0x000000020600788c */ /* 0x000fe4000bf05270 */
[----:B------:R-:W-:Y:S06]  /*3040*/  UGETNEXTWORKID.BROADCAST [UR4], [UR5] ;  /* 0x00000000040073ca */ /* 0x000fec0008000100 */
[----:B------:R-:W-:Y:S01]  /*3050*/  USEL UR4, URZ, 0x1, UP0 ;  /* 0x00000001ff047887 */ /* 0x000fe20008000000 */
[----:B------:R-:W-:Y:S01]  /*3060*/  ISETP.NE.AND P0, PT, R8, 0x2, PT ;  /* 0x000000020800780c */ /* 0x000fe20003f05270 */
[----:B------:R-:W-:Y:S01]  /*3070*/  USEL UR6, UR6, URZ, UP0 ;  /* 0x000000ff06067287 */ /* 0x000fe20008000000 */
[----:B------:R-:W2:Y:S03]  /*3080*/  SYNCS.PHASECHK.TRANS64.TRYWAIT P1, [R0+URZ+0x140], R5 ;  /* 0x00014005000075a7 */ /* 0x000ea600080211ff */
[----:B------:R-:W-:Y:S01]  /*3090*/  LOP3.LUT R12, R12, UR4, RZ, 0x3c, !PT ;  /* 0x000000040c0c7c12 */ /* 0x000fe2000f8e3cff */
[----:B-12---:R-:W-:Y:S07]  /*30a0*/  @!P1 BRA `(.L_x_57) ;  /* 0x0000005000509947 */ /* 0x006fee0003800000 */
.L_x_158:
[C---:B------:R-:W-:Y:S01]  /*30b0*/  LEA R4, R11.reuse, UR37, 0x4 ;  /* 0x000000250b047c11 */ /* 0x040fe2000f8e20ff */
[----:B-1----:R-:W-:Y:S01]  /*30c0*/  VIADD R0, R0, 0x150 ;  /* 0x0000015000007836 */ /* 0x002fe20000000000 */
[----:B------:R-:W-:Y:S01]  /*30d0*/  SEL R8, R8, RZ, P0 ;  /* 0x000000ff08087207 */ /* 0x000fe20000000000 */
[----:B------:R-:W-:-:S03]  /*30e0*/  VIADD R11, R11, 0x1 ;  /* 0x000000010b0b7836 */ /* 0x000fc60000000000 */
[----:B------:R-:W1:Y:S01]  /*30f0*/  LDS.128 R4, [R4+0x1d0] ;  /* 0x0001d00004047984 */ /* 0x000e620000000c00 */
[----:B------:R-:W-:Y:S02]  /*3100*/  PRMT R0, RZ, 0x654, R0 ;  /* 0x00000654ff007816 */ /* 0x000fe40000000000 */
[C---:B------:R-:W-:Y:S01]  /*3110*/  ISETP.NE.AND P1, PT, R11.reuse, 0x2, PT ;  /* 0x000000020b00780c */ /* 0x040fe20003f25270 */
[----:B------:R-:W-:Y:S01]  /*3120*/  @!PT LDS RZ, [RZ] ;  /* 0x00000000fffff984 */ /* 0x000fe20000000800 */
[----:B------:R-:W-:Y:S01]  /*3130*/  @!PT LDS RZ, [RZ] ;  /* 0x00000000fffff984 */ /* 0x000fe20000000800 */
[----:B------:R-:W-:Y:S01]  /*3140*/  @!PT LDS RZ, [RZ] ;  /* 0x00000000fffff984 */ /* 0x000fe20000000800 */
[----:B------:R-:W-:Y:S01]  /*3150*/  @!PT LDS RZ, [RZ] ;  /* 0x00000000fffff984 */ /* 0x000fe20000000800 */
[----:B------:R2:W-:Y:S06]  /*3160*/  MEMBAR.ALL.CTA ;  /* 0x0000000000007992 */ /* 0x0005ec0000008000 */
[----:B--2---:R-:W2:Y:S01]  /*3170*/  FENCE.VIEW.ASYNC.S ;  /* 0x00000000000073c6 */ /* 0x004ea20000000000 */
[----:B------:R-:W-:Y:S01]  /*3180*/  SEL R11, R11, RZ, P1 ;  /* 0x000000ff0b0b7207 */ /* 0x000fe20000800000 */
[----:B--2---:R2:W-:Y:S01]  /*3190*/  SYNCS.ARRIVE.TRANS64.RED.A1T0 RZ, [R0+URZ], RZ ;  /* 0x000000ff00ff79a7 */ /* 0x0045e200081004ff */
[----:B-1----:R-:W-:-:S02]  /*31a0*/  LOP3.LUT P3, RZ, R6, 0x1, RZ, 0xc0, !PT ;  /* 0x0000000106ff7812 */ /* 0x002fc4000786c0ff */
[----:B------:R-:W-:-:S04]  /*31b0*/  SEL R5, RZ, 0x1, P1 ;  /* 0x00000001ff057807 */ /* 0x000fc80000800000 */
[----:B------:R-:W-:Y:S02]  /*31c0*/  LOP3.LUT R10, R10, R5, RZ, 0x3c, !PT ;  /* 0x000000050a0a7212 */ /* 0x000fe400078e3cff */
[----:B--2---:R-:W-:-:S04]  /*31d0*/  SEL R0, RZ, 0x1, P0 ;  /* 0x00000001ff007807 */ /* 0x004fc80000000000 */
[----:B------:R-:W-:Y:S01]  /*31e0*/  LOP3.LUT R9, R9, R0, RZ, 0x3c, !PT ;  /* 0x0000000009097212 */ /* 0x000fe200078e3cff */
[----:B------:R-:W-:Y:S06]  /*31f0*/  @P3 BRA `(.L_x_58) ;  /* 0xfffffffc002c3947 */ /* 0x000fec000383ffff */
[----:B------:R-:W-:Y:S01]  /*3200*/  ULEA UR5, UR6, UR37, 0x3 ;  /* 0x0000002506057291 */ /* 0x000fe2000f8e18ff */
[----:B------:R-:W-:-:S08]  /*3210*/  SHF.L.U32 R3, R12, 0x1f, RZ ;  /* 0x0000001f0c037819 */ /* 0x000fd000000006ff */
[----:B------:R-:W1:Y:S02]  /*3220*/  SYNCS.PHASECHK.TRANS64 P0, [UR5+0x150], R3 ;  /* 0x00015003ff0075a7 */ /* 0x000e640008001005 */
[----:B-1----:R-:W-:Y:S05]  /*3230*/  @P0 BRA `(.L_x_59) ;  /* 0x0000000000080947 */ /* 0x002fea0003800000 */
[----:B------:R-:W1:Y:S02]  /*3240*/  SYNCS.PHASECHK.TRANS64.TRYWAIT P0, [UR5+0x150], R3 ;  /* 0x00015003ff0075a7 */ /* 0x000e640008001105 */
[----:B-1----:R-:W-:Y:S05]  /*3250*/  @!P0 BRA `(.L_x_60) ;  /* 0x0000004c00f88947 */ /* 0x002fea0003800000 */
.L_x_59:
[----:B------:R-:W-:-:S04]  /*3260*/  UIADD3 UR4, UPT, UPT, UR6, 0x1, URZ ;  /* 0x0000000106047890 */ /* 0x000fc8000fffe0ff */
[----:B------:R-:W-:-:S04]  /*3270*/  UISETP.NE.AND UP0, UPT, UR4, 0x2, UPT ;  /* 0x000000020400788c */ /* 0x000fc8000bf05270 */
[----:B------:R-:W-:Y:S02]  /*3280*/  USEL UR7, URZ, 0x1, UP0 ;  /* 0x00000001ff077887 */ /* 0x000fe40008000000 */
[----:B------:R-:W-:-:S04]  /*3290*/  USEL UR4, UR4, URZ, UP0 ;  /* 0x000000ff04047287 */ /* 0x000fc80008000000 */
[----:B------:R-:W-:Y:S01]  /*32a0*/  ULEA UR4, UR4, UR37, 0x3 ;  /* 0x0000002504047291 */ /* 0x000fe2000f8e18ff */
[----:B-1----:R-:W-:-:S04]  /*32b0*/  LOP3.LUT R3, R12, UR7, RZ, 0x3c, !PT ;  /* 0x000000070c037c12 */ /* 0x002fc8000f8e3cff */
[----:B------:R-:W-:-:S04]  /*32c0*/  SHF.L.U32 R0, R3, 0x1f, RZ ;  /* 0x0000001f03007819 */ /* 0x000fc800000006ff */
[----:B------:R-:W1:Y:S02]  /*32d0*/  SYNCS.PHASECHK.TRANS64 P0, [UR4+0x150], R0 ;  /* 0x00015000ff0075a7 */ /* 0x000e640008001004 */
[----:B-1----:R-:W-:Y:S05]  /*32e0*/  @P0 EXIT ;  /* 0x000000000000094d */ /* 0x002fea0003800000 */
[----:B------:R-:W-:Y:S02]  /*32f0*/  SHF.L.U32 R3, R3, 0x1f, RZ ;  /* 0x0000001f03037819 */ /* 0x000fe400000006ff */
[----:B------:R-:W-:-:S07]  /*3300*/  MOV R0, UR4 ;  /* 0x0000000400007c02 */ /* 0x000fce0008000f00 */
.L_x_61:
[----:B-1----:R1:W2:Y:S02]  /*3310*/  SYNCS.PHASECHK.TRANS64.TRYWAIT P0, [R0+URZ+0x150], R3 ;  /* 0x00015003000075a7 */ /* 0x0022a400080011ff */
[----:B--2---:R-:W-:Y:S05]  /*3320*/  @!P0 NANOSLEEP.SYNCS 0x989680 ;  /* 0x009896800000895d */ /* 0x004fea0003900000 */
[----:B------:R-:W2:Y:S02]  /*3330*/  @!P0 SYNCS.PHASECHK.TRANS64 P0, [R0+URZ+0x150], R3 ;  /* 0x00015003000085a7 */ /* 0x000ea400080010ff */
[----:B--2---:R-:W-:Y:S05]  /*3340*/  @P0 EXIT ;  /* 0x000000000000094d */ /* 0x004fea0003800000 */
[----:B------:R-:W-:Y:S05]  /*3350*/  BRA `(.L_x_61) ;  /* 0xfffffffc00ec7947 */ /* 0x000fea000383ffff */
.L_x_54:
[----:B------:R-:W-:-:S09]  /*3360*/  UISETP.NE.AND UP1, UPT, UR8, URZ, UPT ;  /* 0x000000ff0800728c */ /* 0x000fd2000bf25270 */
[----:B------:R-:W-:Y:S05]  /*3370*/  BRA.U UP1, `(.L_x_62) ;  /* 0x0000000d01947547 */ /* 0x000fea000b800000 */
[----:B------:R-:W-:Y:S01]  /*3380*/  UMOV UR4, 0x40 ;  /* 0x0000004000047882 */ /* 0x000fe20000000000 */
[----:B------:R-:W-:Y:S01]  /*3390*/  NOP ;  /* 0x0000000000007918 */ /* 0x000fe20000000000 */
[----:B------:R-:W-:Y:S01]  /*33a0*/  ULEA UR4, UR37, UR4, 0x18 ;  /* 0x0000000425047291 */ /* 0x000fe2000f8ec0ff */
[----:B------:R-:W-:Y:S02]  /*33b0*/  UMOV UR5, 0x400 ;  /* 0x0000040000057882 */ /* 0x000fe40000000000 */
[----:B------:R-:W-:-:S06]  /*33c0*/  ULEA UR37, UR37, UR5, 0x18 ;  /* 0x0000000525257291 */ /* 0x000fcc000f8ec0ff */
[----:B------:R-:W1:Y:S02]  /*33d0*/  LDS.U8 R0, [UR4+0x1c] ;  /* 0x00001c04ff007984 */ /* 0x000e640008000000 */
[----:B-1----:R-:W-:-:S13]  /*33e0*/  ISETP.NE.AND P0, PT, R0, RZ, PT ;  /* 0x000000ff0000720c */ /* 0x002fda0003f05270 */
[----:B------:R-:W-:Y:S05]  /*33f0*/  @P0 BRA `(.L_x_63) ;  /* 0x0000000000580947 */ /* 0x000fea0003800000 */
[----:B------:R-:W-:-:S13]  /*3400*/  ELECT P0, URZ, PT ;  /* 0x0000000000ff782f */ /* 0x000fda0003800000 */
[----:B------:R-:W-:Y:S05]  /*3410*/  @!P0 BRA `(.L_x_64) ;  /* 0x0000000000608947 */ /* 0x000fea0003800000 */
[----:B------:R-:W-:Y:S01]  /*3420*/  UMOV UR5, 0x10 ;  /* 0x0000001000057882 */ /* 0x000fe20000000000 */
[----:B------:R-:W-:Y:S01]  /*3430*/  HFMA2 R0, -RZ, RZ, 0, 5.9604644775390625e-08 ;  /* 0x00000001ff007431 */ /* 0x000fe200000001ff */
[----:B------:R-:W-:-:S03]  /*3440*/  MOV R2, 0xffff ;  /* 0x0000ffff00027802 */ /* 0x000fc60000000f00 */
[----:B------:R-:W-:Y:S04]  /*3450*/  DEPBAR.LE SB1, 0x36 ;  /* 0x00009d800000791a */ /* 0x000fe80000000000 */
[----:B------:R-:W1:Y:S02]  /*3460*/  UTCATOMSWS.FIND_AND_SET.ALIGN UP0, UR5, UR5 ;  /* 0x00000005000575e3 */ /* 0x000e640008000800 */
[----:B-1----:R-:W-:Y:S01]  /*3470*/  MOV R3, UR5 ;  /* 0x0000000500037c02 */ /* 0x002fe20008000f00 */
[----:B------:R-:W-:Y:S06]  /*3480*/  BRA.U UP0, `(.L_x_65) ;  /* 0x0000000100187547 */ /* 0x000fec000b800000 */
.L_x_66:
[----:B------:R-:W-:Y:S05]  /*3490*/  NANOSLEEP 0x64 ;  /* 0x000000640000795d */ /* 0x000fea0003800000 */
[----:B------:R-:W-:-:S05]  /*34a0*/  UMOV UR5, 0x10 ;  /* 0x0000001000057882 */ /* 0x000fca0000000000 */
[----:B------:R-:W-:Y:S04]  /*34b0*/  DEPBAR.LE SB1, 0x36 ;  /* 0x00009d800000791a */ /* 0x000fe80000000000 */
[----:B------:R-:W1:Y:S02]  /*34c0*/  UTCATOMSWS.FIND_AND_SET.ALIGN UP0, UR5, UR5 ;  /* 0x00000005000575e3 */ /* 0x000e640008000800 */
[----:B-1----:R-:W-:Y:S01]  /*34d0*/  MOV R3, UR5 ;  /* 0x0000000500037c02 */ /* 0x002fe20008000f00 */
[----:B------:R-:W-:Y:S05]  /*34e0*/  BRA.U !UP0, `(.L_x_66) ;  /* 0xfffffffd08e87547 */ /* 0x000fea000b83ffff */
.L_x_65:
[-C--:B------:R-:W-:Y:S02]  /*34f0*/  SHF.L.U32 R2, R2, R3.reuse, RZ ;  /* 0x0000000302027219 */ /* 0x080fe400000006ff */
[----:B------:R-:W-:Y:S01]  /*3500*/  SHF.L.U32 R0, R0, R3, RZ ;  /* 0x0000000300007219 */ /* 0x000fe200000006ff */
[----:B------:R-:W-:Y:S02]  /*3510*/  IMAD.SHL.U32 R3, R3, 0x20, RZ ;  /* 0x0000002003037824 */ /* 0x000fe400078e00ff */
[----:B------:R1:W-:Y:S04]  /*3520*/  ATOMS.OR RZ, [UR4+0x14], R2 ;  /* 0x00001402ffff798c */ /* 0x0003e8000b000004 */
[----:B------:R1:W-:Y:S04]  /*3530*/  ATOMS.OR RZ, [UR4+0x18], R0 ;  /* 0x00001800ffff798c */ /* 0x0003e8000b000004 */
[----:B------:R1:W-:Y:S01]  /*3540*/  STS [UR37+0x1f0], R3 ;  /* 0x0001f003ff007988 */ /* 0x0003e20008000825 */
[----:B------:R-:W-:Y:S05]  /*3550*/  BRA `(.L_x_64) ;  /* 0x0000000000107947 */ /* 0x000fea0003800000 */
.L_x_63:
[----:B------:R-:W-:Y:S02]  /*3560*/  MOV R0, 0xffffffff ;  /* 0xffffffff00007802 */ /* 0x000fe40000000f00 */
[----:B------:R-:W-:-:S03]  /*3570*/  MOV R2, 0x35a0 ;  /* 0x000035a000027802 */ /* 0x000fc60000000f00 */
[----:B------:R1:W-:Y:S04]  /*3580*/  STS [UR37+0x1f0], R0 ;  /* 0x0001f000ff007988 */ /* 0x0003e80008000825 */
[----:B-1-3-5:R-:W-:Y:S05]  /*3590*/  CALL.REL.NOINC `($__internal_1_$__cuda_sm10x_tcgen05_guardrail_trap_phase_invalid_during_alloc) ;  /* 0x0000005000b47944 */ /* 0x02afea0003c00000 */
.L_x_64:
[----:B------:R-:W-:Y:S05]  /*35a0*/  WARPSYNC.ALL ;  /* 0x0000000000007948 */ /* 0x000fea0003800000 */
[----:B------:R-:W2:Y:S01]  /*35b0*/  S2UR UR6, SR_CgaCtaId ;  /* 0x00000000000679c3 */ /* 0x000ea20000008800 */
[----:B------:R-:W-:Y:S01]  /*35c0*/  UMOV UR4, 0x400 ;  /* 0x0000040000047882 */ /* 0x000fe20000000000 */
[----:B------:R-:W-:-:S06]  /*35d0*/  NOP ;  /* 0x0000000000007918 */ /* 0x000fcc0000000000 */
[----:B------:R-:W-:Y:S06]  /*35e0*/  BAR.ARV 0x6, 0xa0 ;  /* 0x0182800000007b1d */ /* 0x000fec0000002000 */
[----:B------:R-:W4:Y:S01]  /*35f0*/  LDCU UR7, c[0x0][0x38c] ;  /* 0x00007180ff0777ac */ /* 0x000f220008000800 */
[----:B------:R-:W-:Y:S01]  /*3600*/  IMAD.MOV.U32 R11, RZ, RZ, 0x1 ;  /* 0x00000001ff0b7424 */ /* 0x000fe200078e00ff */
[----:B------:R-:W-:Y:S01]  /*3610*/  CS2R R8, SRZ ;  /* 0x0000000000087805 */ /* 0x000fe2000001ff00 */
[----:B------:R-:W-:Y:S01]  /*3620*/  IMAD.MOV.U32 R10, RZ, RZ, RZ ;  /* 0x000000ffff0a7224 */ /* 0x000fe200078e00ff */
[----:B------:R-:W-:Y:S01]  /*3630*/  UMOV UR18, URZ ;  /* 0x000000ff00127c82 */ /* 0x000fe20008000000 */
[----:B------:R-:W-:Y:S01]  /*3640*/  UMOV UR17, URZ ;  /* 0x000000ff00117c82 */ /* 0x000fe20008000000 */
[----:B------:R-:W-:Y:S01]  /*3650*/  UMOV UR22, 0x0 ;  /* 0x0000000000167882 */ /* 0x000fe20000000000 */
[----:B------:R-:W-:Y:S01]  /*3660*/  UMOV UR23, 0x4200490 ;  /* 0x0420049000177882 */ /* 0x000fe20000000000 */
[----:B------:R-:W-:Y:S01]  /*3670*/  UMOV UR20, 0x0 ;  /* 0x0000000000147882 */ /* 0x000fe20000000000 */
[----:B------:R-:W-:Y:S01]  /*3680*/  UMOV UR21, 0x4200490 ;  /* 0x0420049000157882 */ /* 0x000fe20000000000 */
[----:B--2---:R-:W-:Y:S01]  /*3690*/  ULEA UR6, UR6, UR4, 0x18 ;  /* 0x0000000406067291 */ /* 0x004fe2000f8ec0ff */
[----:B------:R-:W2:Y:S03]  /*36a0*/  LDCU UR4, c[0x0][0x38c] ;  /* 0x00007180ff0477ac */ /* 0x000ea60008000800 */
[----:B------:R-:W-:-:S02]  /*36b0*/  UIADD3 UR11, UPT, UPT, UR6, 0x4400, URZ ;  /* 0x00004400060b7890 */ /* 0x000fc4000fffe0ff */
[----:B----4-:R-:W-:-:S03]  /*36c0*/  UIADD3 UR7, UPT, UPT, UR7, 0x3f, URZ ;  /* 0x0000003f07077890 */ /* 0x010fc6000fffe0ff */
[----:B-1----:R-:W1:Y:S01]  /*36d0*/  LDS R0, [UR6+0x1f0] ;  /* 0x0001f006ff007984 */ /* 0x002e620008000800 */
[----:B------:R-:W-:Y:S02]  /*36e0*/  UIADD3 UR12, UPT, UPT, UR6, 0x15400, URZ ;  /* 0x00015400060c7890 */ /* 0x000fe4000fffe0ff */
[----:B------:R-:W-:Y:S02]  /*36f0*/  USHF.R.S32.HI UR5, URZ, 0x1f, UR7 ;  /* 0x0000001fff057899 */ /* 0x000fe40008011407 */
[----:B------:R-:W-:Y:S02]  /*3700*/  USHF.R.U32.HI UR11, URZ, 0x4, UR11 ;  /* 0x00000004ff0b7899 */ /* 0x000fe4000801160b */
[----:B------:R-:W-:Y:S02]  /*3710*/  ULEA.HI UR5, UR5, UR7, URZ, 0x6 ;  /* 0x0000000705057291 */ /* 0x000fe4000f8f30ff */
[----:B------:R-:W-:Y:S02]  /*3720*/  USHF.R.U32.HI UR12, URZ, 0x4, UR12 ;  /* 0x00000004ff0c7899 */ /* 0x000fe4000801160c */
[----:B------:R-:W-:-:S02]  /*3730*/  USHF.R.S32.HI UR5, URZ, 0x6, UR5 ;  /* 0x00000006ff057899 */ /* 0x000fc40008011405 */
[----:B------:R-:W-:Y:S02]  /*3740*/  ULOP3.LUT UR11, UR11, 0x3fff, URZ, 0xc0, !UPT ;  /* 0x00003fff0b0b7892 */ /* 0x000fe4000f8ec0ff */
[----:B------:R-:W-:Y:S02]  /*3750*/  UISETP.LT.AND UP0, UPT, UR5, 0x1, UPT ;  /* 0x000000010500788c */ /* 0x000fe4000bf01270 */
[----:B------:R-:W-:Y:S02]  /*3760*/  ULOP3.LUT UR12, UR12, 0x3fff, URZ, 0xc0, !UPT ;  /* 0x00003fff0c0c7892 */ /* 0x000fe4000f8ec0ff */
[----:B------:R-:W-:Y:S02]  /*3770*/  USEL UR10, UR5, 0x1, !UP0 ;  /* 0x00000001050a7887 */ /* 0x000fe4000c000000 */
[----:B------:R-:W-:Y:S02]  /*3780*/  ULOP3.LUT UR11, UR11, 0x10000, URZ, 0xfc, !UPT ;  /* 0x000100000b0b7892 */ /* 0x000fe4000f8efcff */
[----:B------:R-:W-:-:S02]  /*3790*/  ULOP3.LUT UR12, UR12, 0x10000, URZ, 0xfc, !UPT ;  /* 0x000100000c0c7892 */ /* 0x000fc4000f8efcff */
[----:B------:R-:W-:Y:S02]  /*37a0*/  UIADD3 UR10, UPT, UPT, -UR10, URZ, URZ ;  /* 0x000000ff0a0a7290 */ /* 0x000fe4000fffe1ff */
[----:B--2---:R-:W-:Y:S01]  /*37b0*/  UISETP.GE.AND UP3, UPT, UR4, 0x1, UPT ;  /* 0x000000010400788c */ /* 0x004fe2000bf66270 */
[----:B-1----:R-:W-:-:S15]  /*37c0*/  R2UR UR19, R0 ;  /* 0x00000000001372ca */ /* 0x002fde00000e0000 */
.L_x_73:
[----:B------:R-:W-:Y:S02]  /*37d0*/  LEA R0, R10, UR6, 0x3 ;  /* 0x000000060a007c11 */ /* 0x000fe4000f8e18ff */
[----:B------:R-:W-:Y:S02]  /*37e0*/  SHF.L.U32 R5, R9, 0x1f, RZ ;  /* 0x0000001f09057819 */ /* 0x000fe400000006ff */
[----:B------:R-:W-:Y:S01]  /*37f0*/  PLOP3.LUT P0, PT, PT, PT, UP3, 0x80, 0x8 ;  /* 0x000000000008781c */ /* 0x000fe20003f0f038 */
[----:B------:R-:W-:Y:S01]  /*3800*/  VIADD R3, R0, 0x150 ;  /* 0x0000015000037836 */ /* 0x000fe20000000000 */
[----:B-1----:R-:W1:Y:S02]  /*3810*/  SYNCS.PHASECHK.TRANS64.TRYWAIT P1, [R0+URZ+0x140], R5 ;  /* 0x00014005000075a7 */ /* 0x002e6400080211ff */
[----:B-1--4-:R-:W-:Y:S09]  /*3820*/  @!P1 BRA `(.L_x_67) ;  /* 0x00000048009c9947 */ /* 0x012ff20003800000 */
.L_x_160:
[----:B------:R-:W-:Y:S01]  /*3830*/  LEA R4, R10, UR6, 0x4 ;  /* 0x000000060a047c11 */ /* 0x000fe2000f8e20ff */
[----:B------:R-:W-:Y:S01]  /*3840*/  @UP3 ULEA UR4, UR17, UR6, 0x3 ;  /* 0x0000000611043291 */ /* 0x000fe2000f8e18ff */
[----:B------:R-:W-:Y:S01]  /*3850*/  PLOP3.LUT P2, PT, PT, PT, PT, 0x80, 0x8 ;  /* 0x000000000008781c */ /* 0x000fe20003f4f070 */
[----:B------:R-:W-:Y:S01]  /*3860*/  ULEA UR8, UR18, UR6, 0x3 ;  /* 0x0000000612087291 */ /* 0x000fe2000f8e18ff */
[----:B------:R-:W-:Y:S02]  /*3870*/  PRMT R3, RZ, 0x654, R3 ;  /* 0x00000654ff037816 */ /* 0x000fe40000000003 */
[----:B-1----:R-:W1:Y:S01]  /*3880*/  LDS.128 R4, [R4+0x1d0] ;  /* 0x0001d00004047984 */ /* 0x002e620000000c00 */
[----:B------:R-:W-:Y:S02]  /*3890*/  @P0 SHF.L.U32 R2, R8, 0x1f, RZ ;  /* 0x0000001f08020819 */ /* 0x000fe400000006ff */
[----:B------:R-:W-:Y:S01]  /*38a0*/  SHF.L.U32 R0, R11, 0x1f, RZ ;  /* 0x0000001f0b007819 */ /* 0x000fe200000006ff */
[----:B------:R-:W-:Y:S01]  /*38b0*/  @!PT LDS RZ, [RZ] ;  /* 0x00000000fffff984 */ /* 0x000fe20000000800 */
[----:B------:R-:W-:Y:S01]  /*38c0*/  @!PT LDS RZ, [RZ] ;  /* 0x00000000fffff984 */ /* 0x000fe20000000800 */
[----:B------:R-:W-:Y:S01]  /*38d0*/  @!PT LDS RZ, [RZ] ;  /* 0x00000000fffff984 */ /* 0x000fe20000000800 */
[----:B------:R-:W-:Y:S01]  /*38e0*/  @!PT LDS RZ, [RZ] ;  /* 0x00000000fffff984 */ /* 0x000fe20000000800 */
[----:B------:R2:W-:Y:S06]  /*38f0*/  MEMBAR.ALL.CTA ;  /* 0x0000000000007992 */ /* 0x0005ec0000008000 */
[----:B--2---:R-:W2:Y:S02]  /*3900*/  FENCE.VIEW.ASYNC.S ;  /* 0x00000000000073c6 */ /* 0x004ea40000000000 */
[----:B--2---:R2:W-:Y:S01]  /*3910*/  SYNCS.ARRIVE.TRANS64.RED.A1T0 RZ, [R3+URZ], RZ ;  /* 0x000000ff03ff79a7 */ /* 0x0045e200081004ff */
[----:B------:R2:W4:Y:S01]  /*3920*/  @P0 SYNCS.PHASECHK.TRANS64.TRYWAIT P2, [UR4], R2 ;  /* 0x00000002ff0005a7 */ /* 0x0005220008041104 */
[----:B------:R-:W-:Y:S01]  /*3930*/  ULEA.HI UR4, UR18, UR18, URZ, 0x1 ;  /* 0x0000001212047291 */ /* 0x000fe2000f8f08ff */
[----:B-1----:R-:W-:-:S03]  /*3940*/  LOP3.LUT P1, RZ, R6, 0x1, RZ, 0xc0, !PT ;  /* 0x0000000106ff7812 */ /* 0x002fc6000782c0ff */
[----:B------:R-:W-:Y:S02]  /*3950*/  USHF.L.U32 UR9, UR4, 0x6, URZ ;  /* 0x0000000604097899 */ /* 0x000fe400080006ff */
[----:B------:R-:W-:Y:S02]  /*3960*/  ULOP3.LUT UR4, UR4, 0xffe, URZ, 0xc0, !UPT ;  /* 0x00000ffe04047892 */ /* 0x000fe4000f8ec0ff */
[----:B------:R-:W-:Y:S02]  /*3970*/  ULOP3.LUT UR9, UR9, 0xffffff80, URZ, 0xc0, !UPT ;  /* 0xffffff8009097892 */ /* 0x000fe4000f8ec0ff */
[----:B------:R-:W-:Y:S02]  /*3980*/  UIADD3 UR4, UPT, UPT, -UR4, UR18, URZ ;  /* 0x0000001204047290 */ /* 0x000fe4000fffe1ff */
[----:B------:R-:W-:Y:S01]  /*3990*/  UIADD3 UR9, UPT, UPT, UR19, UR9, URZ ;  /* 0x0000000913097290 */ /* 0x000fe2000fffe0ff */
[----:B------:R-:W1:Y:S03]  /*39a0*/  SYNCS.PHASECHK.TRANS64.TRYWAIT P0, [UR8+0x180], R0 ;  /* 0x00018000ff0075a7 */ /* 0x000e660008001108 */
[----:B------:R-:W-:Y:S01]  /*39b0*/  ULEA UR9, UR4, UR9, 0x14 ;  /* 0x0000000904097291 */ /* 0x000fe2000f8ea0ff */
[----:B-12-4-:R-:W-:Y:S11]  /*39c0*/  @!P0 BRA `(.L_x_68) ;  /* 0x0000004800488947 */ /* 0x016ff60003800000 */
.L_x_162:
[----:B------:R-:W-:Y:S01]  /*39d0*/  IADD3 R10, PT, PT, R10, 0x1, RZ ;  /* 0x000000010a0a7810 */ /* 0x000fe20007ffe0ff */
[----:B------:R-:W-:Y:S06]  /*39e0*/  BRA.U !UP3, `(.L_x_69) ;  /* 0x000000010b987547 */ /* 0x000fec000b800000 */
[----:B------:R-:W-:Y:S01]  /*39f0*/  UPLOP3.LUT UP4, UPT, UPT, UPT, UPT, 0x40, 0x4 ;  /* 0x000000000004789c */ /* 0x000fe20003f8e870 */
[----:B------:R-:W-:Y:S01]  /*3a00*/  UMOV UR16, UR10 ;  /* 0x0000000a00107c82 */ /* 0x000fe20008000000 */
[----:B------:R-:W-:Y:S01]  /*3a10*/  UMOV UR15, UR5 ;  /* 0x00000005000f7c82 */ /* 0x000fe20008000000 */
[----:B------:R-:W-:-:S08]  /*3a20*/  UMOV UR14, UR17 ;  /* 0x00000011000e7c82 */ /* 0x000fd00008000000 */
.L_x_72:
[----:B------:R-:W-:Y:S02]  /*3a30*/  UIADD3 UR16, UPT, UPT, UR16, 0x1, URZ ;  /* 0x0000000110107890 */ /* 0x000fe4000fffe0ff */
[----:B--2---:R-:W-:Y:S02]  /*3a40*/  ULEA UR7, UR14, UR6, 0x3 ;  /* 0x000000060e077291 */ /* 0x004fe4000f8e18ff */
[----:B------:R-:W-:Y:S01]  /*3a50*/  UISETP.NE.AND UP0, UPT, UR16, URZ, UPT ;  /* 0x000000ff1000728c */ /* 0x000fe2000bf05270 */
[----:B----4-:R-:W-:Y:S10]  /*3a60*/  @P2 BRA `(.L_x_70) ;  /* 0x00000000000c2947 */ /* 0x010ff40003800000 */
[----:B-1----:R-:W-:Y:S04]  /*3a70*/  SHF.L.U32 R3, R8, 0x1f, RZ ;  /* 0x0000001f08037819 */ /* 0x002fe800000006ff */
[----:B------:R-:W1:Y:S02]  /*3a80*/  SYNCS.PHASECHK.TRANS64.TRYWAIT P0, [UR7], R3 ;  /* 0x00000003ff0075a7 */ /* 0x000e640008001107 */
[----:B-1----:R-:W-:Y:S05]  /*3a90*/  @!P0 BRA `(.L_x_71) ;  /* 0x00000048002c8947 */ /* 0x002fea0003800000 */
.L_x_70:
[----:B------:R-:W-:Y:S01]  /*3aa0*/  UISETP.NE.AND UP1, UPT, UR15, 0x1, UPT ;  /* 0x000000010f00788c */ /* 0x000fe2000bf25270 */
[----:B------:R-:W-:Y:S01]  /*3ab0*/  PLOP3.LUT P2, PT, PT, PT, PT, 0x80, 0x8 ;  /* 0x000000000008781c */ /* 0x000fe20003f4f070 */
[----:B------:R-:W-:Y:S02]  /*3ac0*/  UIADD3 UR17, UPT, UPT, UR14, 0x1, URZ ;  /* 0x000000010e117890 */ /* 0x000fe4000fffe0ff */
[----:B------:R-:W-:Y:S02]  /*3ad0*/  ULEA UR24, UR14, UR12, 0x9 ;  /* 0x0000000c0e187291 */ /* 0x000fe4000f8e48ff */
[----:B------:R-:W-:Y:S01]  /*3ae0*/  UISETP.NE.AND UP2, UPT, UR17, 0x11, UPT ;  /* 0x000000111100788c */ /* 0x000fe2000bf45270 */
[----:B------:R-:W-:Y:S01]  /*3af0*/  PLOP3.LUT P0, PT, PT, PT, UP1, 0x80, 0x8 ;  /* 0x000000000008781c */ /* 0x000fe20003f0f018 */
[----:B------:R-:W-:Y:S02]  /*3b00*/  ULEA UR26, UR14, UR11, 0x8 ;  /* 0x0000000b0e1a7291 */ /* 0x000fe4000f8e40ff */
[----:B------:R-:W-:Y:S02]  /*3b10*/  USEL UR13, URZ, 0x1, UP2 ;  /* 0x00000001ff0d7887 */ /* 0x000fe40009000000 */
[----:B------:R-:W-:Y:S02]  /*3b20*/  USEL UR17, UR17, URZ, UP2 ;  /* 0x000000ff11117287 */ /* 0x000fe40009000000 */
[----:B------:R-:W-:Y:S02]  /*3b30*/  UIADD3 UR30, UPT, UPT, UR24, 0x2, URZ ;  /* 0x00000002181e7890 */ /* 0x000fe4000fffe0ff */
[----:B------:R-:W-:Y:S01]  /*3b40*/  @UP1 ULEA UR4, UR17, UR6, 0x3 ;  /* 0x0000000611041291 */ /* 0x000fe2000f8e18ff */
[----:B------:R-:W-:Y:S01]  /*3b50*/  LOP3.LUT R8, R8, UR13, RZ, 0x3c, !PT ;  /* 0x0000000d08087c12 */ /* 0x000fe2000f8e3cff */
[----:B------:R-:W-:Y:S02]  /*3b60*/  UIADD3 UR28, UPT, UPT, UR26, 0x2, URZ ;  /* 0x000000021a1c7890 */ /* 0x000fe4000fffe0ff */
[----:B------:R-:W-:Y:S01]  /*3b70*/  UIADD3 UR7, UPT, UPT, UR7, 0x88, URZ ;  /* 0x0000008807077890 */ /* 0x000fe2000fffe0ff */
[----:B-1----:R-:W-:Y:S01]  /*3b80*/  @P0 SHF.L.U32 R0, R8, 0x1f, RZ ;  /* 0x0000001f08000819 */ /* 0x002fe200000006ff */
[----:B------:R-:W-:Y:S01]  /*3b90*/  UMOV UR25, 0x80004020 ;  /* 0x8000402000197882 */ /* 0x000fe20000000000 */
[----:B------:R-:W-:Y:S01]  /*3ba0*/  UMOV UR27, 0x80004020 ;  /* 0x80004020001b7882 */ /* 0x000fe20000000000 */
[----:B------:R-:W-:Y:S01]  /*3bb0*/  UMOV UR31, 0x80004020 ;  /* 0x80004020001f7882 */ /* 0x000fe20000000000 */
[----:B------:R2:W4:Y:S01]  /*3bc0*/  @P0 SYNCS.PHASECHK.TRANS64.TRYWAIT P2, [UR4], R0 ;  /* 0x00000000ff0005a7 */ /* 0x0005220008041104 */
[----:B------:R-:W-:Y:S01]  /*3bd0*/  UIADD3 UR15, UPT, UPT, UR15, -0x1, URZ ;  /* 0xffffffff0f0f7890 */ /* 0x000fe2000fffe0ff */
[----:B------:R2:W-:Y:S01]  /*3be0*/  UTCQMMA gdesc[UR26], gdesc[UR24], tmem[UR9], tmem[UR22], idesc[UR23], UP4 ;  /* 0x00ff16181a0075ea */ /* 0x0005e2000a000309 */
[----:B------:R-:W-:Y:S01]  /*3bf0*/  UPLOP3.LUT UP4, UPT, UPT, UPT, UPT, 0x80, 0x8 ;  /* 0x000000000008789c */ /* 0x000fe20003f8f070 */
[----:B------:R-:W-:Y:S01]  /*3c00*/  UMOV UR29, 0x80004020 ;  /* 0x80004020001d7882 */ /* 0x000fe20000000000 */
[----:B------:R-:W-:Y:S01]  /*3c10*/  UMOV UR14, UR17 ;  /* 0x00000011000e7c82 */ /* 0x000fe20008000000 */
[----:B------:R2:W-:Y:S01]  /*3c20*/  UTCQMMA gdesc[UR28], gdesc[UR30], tmem[UR9], tmem[UR20], idesc[UR21], UPT ;  /* 0x00ff141e1c0075ea */ /* 0x0005e2000b800309 */
[----:B------:R2:W-:Y:S01]  /*3c30*/  UTCBAR [UR7], URZ ;  /* 0x000000ff070073e9 */ /* 0x0005e200080000ff */
[----:B------:R-:W-:Y:S06]  /*3c40*/  BRA.U UP0, `(.L_x_72) ;  /* 0xfffffffd00787547 */ /* 0x000fec000b83ffff */
.L_x_69:
[----:B------:R-:W-:Y:S01]  /*3c50*/  UIADD3 UR18, UPT, UPT, UR18, 0x1, URZ ;  /* 0x0000000112127890 */ /* 0x000fe2000fffe0ff */
[C---:B------:R-:W-:Y:S01]  /*3c60*/  ISETP.NE.AND P0, PT, R10.reuse, 0x2, PT ;  /* 0x000000020a00780c */ /* 0x040fe20003f05270 */
[----:B------:R-:W-:Y:S02]  /*3c70*/  UIADD3 UR8, UPT, UPT, UR8, 0x160, URZ ;  /* 0x0000016008087890 */ /* 0x000fe4000fffe0ff */
[----:B------:R-:W-:Y:S01]  /*3c80*/  UISETP.NE.AND UP0, UPT, UR18, 0x4, UPT ;  /* 0x000000041200788c */ /* 0x000fe2000bf05270 */
[----:B-12---:R-:W-:Y:S02]  /*3c90*/  SEL R0, RZ, 0x1, P0 ;  /* 0x00000001ff007807 */ /* 0x006fe40000000000 */
[----:B------:R-:W-:Y:S01]  /*3ca0*/  SEL R10, R10, RZ, P0 ;  /* 0x000000ff0a0a7207 */ /* 0x000fe20000000000 */
[----:B------:R-:W-:Y:S01]  /*3cb0*/  USEL UR4, URZ, 0x1, UP0 ;  /* 0x00000001ff047887 */ /* 0x000fe20008000000 */
[----:B------:R-:W-:Y:S01]  /*3cc0*/  LOP3.LUT R9, R9, R0, RZ, 0x3c, !PT ;  /* 0x0000000009097212 */ /* 0x000fe200078e3cff */
[----:B------:R-:W-:Y:S01]  /*3cd0*/  USEL UR18, UR18, URZ, UP0 ;  /* 0x000000ff12127287 */ /* 0x000fe20008000000 */
[----:B------:R1:W-:Y:S03]  /*3ce0*/  UTCBAR [UR8], URZ ;  /* 0x000000ff080073e9 */ /* 0x0003e600080000ff */
[----:B------:R-:W-:Y:S01]  /*3cf0*/  LOP3.LUT R11, R11, UR4, RZ, 0x3c, !PT ;  /* 0x000000040b0b7c12 */ /* 0x000fe2000f8e3cff */
[----:B------:R-:W-:Y:S07]  /*3d00*/  @P1 BRA `(.L_x_73) ;  /* 0xfffffff800b01947 */ /* 0x000fee000383ffff */
[----:B------:R-:W2:Y:S01]  /*3d10*/  S2UR UR4, SR_CgaCtaId ;  /* 0x00000000000479c3 */ /* 0x000ea20000008800 */
[----:B------:R-:W-:Y:S01]  /*3d20*/  ELECT P0, URZ, PT ;  /* 0x0000000000ff782f */ /* 0x000fe20003800000 */
[----:B------:R-:W-:Y:S01]  /*3d30*/  IMAD.MOV.U32 R0, RZ, RZ, 0x1 ;  /* 0x00000001ff007424 */ /* 0x000fe200078e00ff */
[----:B------:R-:W-:Y:S01]  /*3d40*/  UIADD3 UR6, UPT, UPT, UR6, 0x180, URZ ;  /* 0x0000018006067890 */ /* 0x000fe2000fffe0ff */
[----:B------:R-:W-:Y:S01]  /*3d50*/  SHF.L.U32 R3, R11, 0x1f, RZ ;  /* 0x0000001f0b037819 */ /* 0x000fe200000006ff */
[----:B------:R-:W-:-:S03]  /*3d60*/  UMOV UR5, 0x40 ;  /* 0x0000004000057882 */ /* 0x000fc60000000000 */
[----:B------:R-:W-:Y:S01]  /*3d70*/  UVIRTCOUNT.DEALLOC.SMPOOL 0x80 ;  /* 0x000000800000784c */ /* 0x000fe20000000000 */
[----:B--2---:R-:W-:Y:S02]  /*3d80*/  ULEA UR4, UR4, UR5, 0x18 ;  /* 0x0000000504047291 */ /* 0x004fe4000f8ec0ff */
[----:B------:R-:W-:-:S07]  /*3d90*/  ULEA UR5, UR18, UR6, 0x3 ;  /* 0x0000000612057291 */ /* 0x000fce000f8e18ff */
[----:B------:R2:W-:Y:S02]  /*3da0*/  @P0 STS.U8 [UR4+0x1c], R0 ;  /* 0x00001c00ff000988 */ /* 0x0005e40008000004 */
[----:B------:R-:W3:Y:S02]  /*3db0*/  SYNCS.PHASECHK.TRANS64.TRYWAIT P0, [UR5], R3 ;  /* 0x00000003ff0075a7 */ /* 0x000ee40008001105 */
[----:B--23--:R-:W-:Y:S05]  /*3dc0*/  @!P0 BRA `(.L_x_74) ;  /* 0x0000004400788947 */ /* 0x00cfea0003800000 */
.L_x_165:
[----:B------:R-:W-:-:S04]  /*3dd0*/  UIADD3 UR7, UPT, UPT, UR18, 0x1, URZ ;  /* 0x0000000112077890 */ /* 0x000fc8000fffe0ff */
[----:B------:R-:W-:-:S04]  /*3de0*/  UISETP.NE.AND UP0, UPT, UR7, 0x4, UPT ;  /* 0x000000040700788c */ /* 0x000fc8000bf05270 */
[----:B-1----:R-:W-:Y:S02]  /*3df0*/  USEL UR8, URZ, 0x1, UP0 ;  /* 0x00000001ff087887 */ /* 0x002fe40008000000 */
[----:B------:R-:W-:-:S04]  /*3e00*/  USEL UR7, UR7, URZ, UP0 ;  /* 0x000000ff07077287 */ /* 0x000fc80008000000 */
[----:B------:R-:W-:Y:S01]  /*3e10*/  ULEA UR5, UR7, UR6, 0x3 ;  /* 0x0000000607057291 */ /* 0x000fe2000f8e18ff */
[----:B------:R-:W-:-:S04]  /*3e20*/  LOP3.LUT R2, R11, UR8, RZ, 0x3c, !PT ;  /* 0x000000080b027c12 */ /* 0x000fc8000f8e3cff */
[----:B--2---:R-:W-:-:S04]  /*3e30*/  SHF.L.U32 R3, R2, 0x1f, RZ ;  /* 0x0000001f02037819 */ /* 0x004fc800000006ff */
[----:B------:R-:W1:Y:S02]  /*3e40*/  SYNCS.PHASECHK.TRANS64.TRYWAIT P0, [UR5], R3 ;  /* 0x00000003ff0075a7 */ /* 0x000e640008001105 */
[----:B-1----:R-:W-:Y:S05]  /*3e50*/  @!P0 BRA `(.L_x_75) ;  /* 0x00000044006c8947 */ /* 0x002fea0003800000 */
.L_x_167:
        /* <DEDUP_REMOVED lines=9> */
.L_x_169:
[----:B------:R-:W-:-:S04]  /*3ef0*/  UIADD3 UR7, UPT, UPT, UR7, 0x1, URZ ;  /* 0x0000000107077890 */ /* 0x000fc8000fffe0ff */
[----:B------:R-:W-:-:S04]  /*3f00*/  UISETP.NE.AND UP0, UPT, UR7, 0x4, UPT ;  /* 0x000000040700788c */ /* 0x000fc8000bf05270 */
[----:B------:R-:W-:Y:S02]  /*3f10*/  USEL UR5, URZ, 0x1, UP0 ;  /* 0x00000001ff057887 */ /* 0x000fe40008000000 */
[----:B------:R-:W-:-:S04]  /*3f20*/  USEL UR7, UR7, URZ, UP0 ;  /* 0x000000ff07077287 */ /* 0x000fc80008000000 */
[----:B------:R-:W-:Y:S01]  /*3f30*/  ULEA UR7, UR7, UR6, 0x3 ;  /* 0x0000000607077291 */ /* 0x000fe2000f8e18ff */
[----:B-1----:R-:W-:-:S04]  /*3f40*/  LOP3.LUT R3, R2, UR5, RZ, 0x3c, !PT ;  /* 0x0000000502037c12 */ /* 0x002fc8000f8e3cff */
[----:B------:R-:W-:-:S04]  /*3f50*/  SHF.L.U32 R3, R3, 0x1f, RZ ;  /* 0x0000001f03037819 */ /* 0x000fc800000006ff */
[----:B------:R-:W1:Y:S02]  /*3f60*/  SYNCS.PHASECHK.TRANS64.TRYWAIT P0, [UR7], R3 ;  /* 0x00000003ff0075a7 */ /* 0x000e640008001107 */
[----:B-1----:R-:W-:Y:S05]  /*3f70*/  @!P0 BRA `(.L_x_77) ;  /* 0x0000004400548947 */ /* 0x002fea0003800000 */
.L_x_171:
[----:B------:R-:W-:Y:S01]  /*3f80*/  NOP ;  /* 0x0000000000007918 */ /* 0x000fe20000000000 */
[----:B-1----:R-:W1:Y:S01]  /*3f90*/  LDS R0, [UR4+0x14] ;  /* 0x00001404ff007984 */ /* 0x002e620008000800 */
[----:B------:R-:W-:Y:S01]  /*3fa0*/  ULOP3.LUT UR6, UR19, 0xffff, URZ, 0xc0, !UPT ;  /* 0x0000ffff13067892 */ /* 0x000fe2000f8ec0ff */
[----:B------:R-:W-:Y:S01]  /*3fb0*/  UMOV UR8, 0xffff ;  /* 0x0000ffff00087882 */ /* 0x000fe20000000000 */
[----:B------:R-:W-:Y:S02]  /*3fc0*/  UMOV UR5, 0x1 ;  /* 0x0000000100057882 */ /* 0x000fe40000000000 */
[----:B------:R-:W-:-:S04]  /*3fd0*/  USHF.R.U32.HI UR6, URZ, 0x5, UR6 ;  /* 0x00000005ff067899 */ /* 0x000fc80008011606 */
[----:B------:R-:W-:Y:S02]  /*3fe0*/  USHF.L.U32 UR8, UR8, UR6, URZ ;  /* 0x0000000608087299 */ /* 0x000fe400080006ff */
[----:B------:R-:W-:-:S04]  /*3ff0*/  USHF.L.U32 UR5, UR5, UR6, URZ ;  /* 0x0000000605057299 */ /* 0x000fc800080006ff */
[----:B-1----:R-:W-:-:S04]  /*4000*/  LOP3.LUT R0, R0, UR8, RZ, 0xc0, !PT ;  /* 0x0000000800007c12 */ /* 0x002fc8000f8ec0ff */
[----:B------:R-:W-:-:S13]  /*4010*/  ISETP.NE.AND P0, PT, R0, UR8, PT ;  /* 0x0000000800007c0c */ /* 0x000fda000bf05270 */
[----:B------:R-:W-:Y:S05]  /*4020*/  @P0 BRA `(.L_x_78) ;  /* 0x0000000000580947 */ /* 0x000fea0003800000 */
[----:B------:R-:W1:Y:S02]  /*4030*/  LDS R0, [UR4+0x18] ;  /* 0x00001804ff007984 */ /* 0x000e640008000800 */
[----:B-1----:R-:W-:-:S04]  /*4040*/  LOP3.LUT R0, R0, UR5, RZ, 0xc0, !PT ;  /* 0x0000000500007c12 */ /* 0x002fc8000f8ec0ff */
[----:B------:R-:W-:-:S13]  /*4050*/  ISETP.NE.AND P0, PT, R0, UR5, PT ;  /* 0x0000000500007c0c */ /* 0x000fda000bf05270 */
[----:B------:R-:W-:Y:S05]  /*4060*/  @P0 BRA `(.L_x_79) ;  /* 0x00000000003c0947 */ /* 0x000fea0003800000 */
[----:B------:R-:W1:Y:S01]  /*4070*/  S2R R2, SR_LANEID ;  /* 0x0000000000027919 */ /* 0x000e620000000000 */
[----:B------:R-:W-:Y:S01]  /*4080*/  ULOP3.LUT UR8, URZ, UR8, URZ, 0x33, !UPT ;  /* 0x00000008ff087292 */ /* 0x000fe2000f8e33ff */
[----:B------:R-:W-:Y:S01]  /*4090*/  LOP3.LUT R4, RZ, UR5, RZ, 0x33, !PT ;  /* 0x00000005ff047c12 */ /* 0x000fe2000f8e33ff */
[----:B------:R-:W-:Y:S02]  /*40a0*/  VOTEU.ANY UR7, UPT, PT ;  /* 0x0000000000077886 */ /* 0x000fe400038e0100 */
[----:B------:R-:W-:Y:S01]  /*40b0*/  UFLO.U32 UR7, UR7 ;  /* 0x00000007000772bd */ /* 0x000fe200080e0000 */
[----:B------:R-:W2:Y:S01]  /*40c0*/  REDUX UR5, R4 ;  /* 0x00000000040573c4 */ /* 0x000ea20000000000 */
[----:B------:R-:W-:-:S06]  /*40d0*/  IMAD.U32 R0, RZ, RZ, UR8 ;  /* 0x00000008ff007e24 */ /* 0x000fcc000f8e00ff */
[----:B------:R3:W-:Y:S01]  /*40e0*/  UTCATOMSWS.AND URZ, UR8 ;  /* 0x0000000800ff79e3 */ /* 0x0007e20008000000 */
[----:B------:R-:W4:Y:S01]  /*40f0*/  REDUX UR6, R0 ;  /* 0x00000000000673c4 */ /* 0x000f220000000000 */
[----:B-1----:R-:W-:Y:S01]  /*4100*/  ISETP.EQ.U32.AND P0, PT, R2, UR7, PT ;  /* 0x0000000702007c0c */ /* 0x002fe2000bf02070 */
[----:B--2---:R-:W-:Y:S01]  /*4110*/  IMAD.U32 R2, RZ, RZ, UR5 ;  /* 0x00000005ff027e24 */ /* 0x004fe2000f8e00ff */
[----:B----4-:R-:W-:-:S11]  /*4120*/  MOV R3, UR6 ;  /* 0x0000000600037c02 */ /* 0x010fd60008000f00 */
[----:B------:R3:W-:Y:S04]  /*4130*/  @P0 ATOMS.AND RZ, [UR4+0x14], R3 ;  /* 0x00001403ffff098c */ /* 0x0007e8000a800004 */
[----:B------:R3:W-:Y:S01]  /*4140*/  @P0 ATOMS.AND RZ, [UR4+0x18], R2 ;  /* 0x00001802ffff098c */ /* 0x0007e2000a800004 */
[----:B------:R-:W-:Y:S05]  /*4150*/  BRA `(.L_x_80) ;  /* 0x0000000000147947 */ /* 0x000fea0003800000 */
.L_x_79:
[----:B------:R-:W-:Y:S02]  /*4160*/  MOV R2, 0x4180 ;  /* 0x0000418000027802 */ /* 0x000fe40000000f00 */
[----:B----45:R-:W-:Y:S05]  /*4170*/  CALL.REL.NOINC `($__internal_0_$__cuda_sm10x_tcgen05_guardrail_trap_col_being_dealloced_not_returned_by_alloc) ;  /* 0x0000004400b07944 */ /* 0x030fea0003c00000 */
[----:B------:R-:W-:Y:S05]  /*4180*/  BRA `(.L_x_80) ;  /* 0x0000000000087947 */ /* 0x000fea0003800000 */
.L_x_78:
[----:B------:R-:W-:Y:S02]  /*4190*/  MOV R2, 0x41b0 ;  /* 0x000041b000027802 */ /* 0x000fe40000000f00 */
[----:B----45:R-:W-:Y:S05]  /*41a0*/  CALL.REL.NOINC `($__internal_2_$__cuda_sm10x_tcgen05_guardrail_trap_unallocated_columns_being_dealloced) ;  /* 0x0000004400bc7944 */ /* 0x030fea0003c00000 */
.L_x_80:
[----:B------:R-:W-:Y:S01]  /*41b0*/  NOP ;  /* 0x0000000000007918 */ /* 0x000fe20000000000 */
[----:B---3--:R-:W-:Y:S05]  /*41c0*/  EXIT ;  /* 0x000000000000794d */ /* 0x008fea0003800000 */
.L_x_62:
[----:B------:R-:W-:-:S09]  /*41d0*/  UISETP.NE.OR UP2, UPT, UR8, 0x3, !UP2 ;  /* 0x000000030800788c */ /* 0x000fd2000d745670 */
[----:B------:R-:W-:Y:S05]  /*41e0*/  BRA.U UP2, `(.L_x_81) ;  /* 0x0000000d02407547 */ /* 0x000fea000b800000 */
[----:B------:R-:W1:Y:S01]  /*41f0*/  LDC R0, c[0x0][0xb30] ;  /* 0x0002cc00ff007b82 */ /* 0x000e620000000800 */
[----:B------:R-:W2:Y:S01]  /*4200*/  LDCU.64 UR8, c[0x0][0x888] ;  /* 0x00011100ff0877ac */ /* 0x000ea20008000a00 */
[----:B------:R-:W-:Y:S02]  /*4210*/  HFMA2 R29, -RZ, RZ, 0, 0 ;  /* 0x00000000ff1d7431 */ /* 0x000fe400000001ff */
[----:B------:R-:W-:Y:S01]  /*4220*/  IMAD.MOV.U32 R31, RZ, RZ, 0x1 ;  /* 0x00000001ff1f7424 */ /* 0x000fe200078e00ff */
[----:B------:R-:W-:Y:S01]  /*4230*/  MOV R23, 0x1000 ;  /* 0x0000100000177802 */ /* 0x000fe20000000f00 */
[----:B------:R-:W4:Y:S01]  /*4240*/  LDCU.64 UR4, c[0x0][0x890] ;  /* 0x00011200ff0477ac */ /* 0x000f220008000a00 */
[----:B------:R-:W-:Y:S01]  /*4250*/  IMAD.MOV.U32 R30, RZ, RZ, RZ ;  /* 0x000000ffff1e7224 */ /* 0x000fe200078e00ff */
[----:B------:R-:W3:Y:S01]  /*4260*/  LDC R19, c[0x0][0x370] ;  /* 0x0000dc00ff137b82 */ /* 0x000ee20000000800 */
[----:B------:R-:W-:Y:S01]  /*4270*/  UMOV UR7, 0x400 ;  /* 0x0000040000077882 */ /* 0x000fe20000000000 */
[----:B------:R-:W-:-:S02]  /*4280*/  UPLOP3.LUT UP1, UPT, UPT, UPT, UPT, 0x40, 0x4 ;  /* 0x000000000004789c */ /* 0x000fc40003f2e870 */
[----:B------:R-:W-:-:S04]  /*4290*/  ULEA UR7, UR37, UR7, 0x18 ;  /* 0x0000000725077291 */ /* 0x000fc8000f8ec0ff */
[----:B------:R-:W3:Y:S01]  /*42a0*/  LDC R2, c[0x0][0xb0c] ;  /* 0x0002c300ff027b82 */ /* 0x000ee20000000800 */
[----:B------:R-:W-:Y:S02]  /*42b0*/  UIADD3 UR13, UPT, UPT, UR7, 0x118, URZ ;  /* 0x00000118070d7890 */ /* 0x000fe4000fffe0ff */
[----:B--2---:R-:W-:Y:S02]  /*42c0*/  UISETP.NE.U32.AND UP2, UPT, UR8, URZ, UPT ;  /* 0x000000ff0800728c */ /* 0x004fe4000bf45070 */
[----:B------:R-:W-:Y:S02]  /*42d0*/  UIADD3 UR17, UPT, UPT, UR7, 0x110, URZ ;  /* 0x0000011007117890 */ /* 0x000fe4000fffe0ff */
[----:B----4-:R-:W-:Y:S01]  /*42e0*/  UISETP.NE.U32.AND UP3, UPT, UR4, URZ, UPT ;  /* 0x000000ff0400728c */ /* 0x010fe2000bf65070 */
[----:B------:R-:W2:Y:S01]  /*42f0*/  LDC R18, c[0x0][0xb20] ;  /* 0x0002c800ff127b82 */ /* 0x000ea20000000800 */
[----:B-1----:R-:W-:Y:S01]  /*4300*/  ISETP.NE.AND P1, PT, R0, 0x1, PT ;  /* 0x000000010000780c */ /* 0x002fe20003f25270 */
[----:B------:R-:W-:-:S02]  /*4310*/  UISETP.NE.AND.EX UP2, UPT, UR9, URZ, UPT, UP2 ;  /* 0x000000ff0900728c */ /* 0x000fc4000bf45320 */
[----:B------:R-:W-:Y:S02]  /*4320*/  UPRMT UR13, UR37, 0x654, UR13 ;  /* 0x00000654250d7896 */ /* 0x000fe4000800000d */
[----:B------:R-:W-:Y:S02]  /*4330*/  UISETP.NE.AND.EX UP3, UPT, UR5, URZ, UPT, UP3 ;  /* 0x000000ff0500728c */ /* 0x000fe4000bf65330 */
[----:B------:R-:W1:Y:S08]  /*4340*/  LDC.64 R32, c[0x0][0x348] ;  /* 0x0000d200ff207b82 */ /* 0x000e700000000a00 */
[----:B------:R-:W4:Y:S08]  /*4350*/  LDC.64 R16, c[0x0][0xb10] ;  /* 0x0002c400ff107b82 */ /* 0x000f300000000a00 */
[----:B------:R-:W1:Y:S08]  /*4360*/  LDC.64 R6, c[0x0][0xb18] ;  /* 0x0002c600ff067b82 */ /* 0x000e700000000a00 */
[----:B------:R-:W1:Y:S08]  /*4370*/  LDC.64 R4, c[0x0][0xb28] ;  /* 0x0002ca00ff047b82 */ /* 0x000e700000000a00 */
[----:B--23--:R-:W1:Y:S02]  /*4380*/  LDC R22, c[0x0][0x374] ;  /* 0x0000dd00ff167b82 */ /* 0x00ce640000000800 */
.L_x_90:
[C---:B------:R-:W-:Y:S02]  /*4390*/  LEA R0, R30.reuse, UR7, 0x3 ;  /* 0x000000071e007c11 */ /* 0x040fe4000f8e18ff */
[----:B------:R-:W-:Y:S02]  /*43a0*/  SHF.L.U32 R3, R29, 0x1f, RZ ;  /* 0x0000001f1d037819 */ /* 0x000fe400000006ff */
[----:B------:R-:W-:Y:S02]  /*43b0*/  LEA R24, R30, UR7, 0x4 ;  /* 0x000000071e187c11 */ /* 0x000fe4000f8e20ff */
[----:B--2---:R-:W2:Y:S02]  /*43c0*/  SYNCS.PHASECHK.TRANS64.TRYWAIT P0, [R0+URZ+0x140], R3 ;  /* 0x00014003000075a7 */ /* 0x004ea400080011ff */
[----:B--2---:R-:W-:Y:S05]  /*43d0*/  @!P0 BRA `(.L_x_82) ;  /* 0x0000004000548947 */ /* 0x004fea0003800000 */
.L_x_172:
[----:B------:R-:W-:Y:S01]  /*43e0*/  ISETP.GE.AND P0, PT, R40, 0x1, PT ;  /* 0x000000012800780c */ /* 0x000fe20003f06270 */
[----:B------:R-:W3:Y:S01]  /*43f0*/  LDS.128 R24, [R24+0x1d0] ;  /* 0x0001d00018187984 */ /* 0x000ee20000000c00 */
[----:B--2---:R-:W-:Y:S01]  /*4400*/  VIADD R0, R0, 0x150 ;  /* 0x0000015000007836 */ /* 0x004fe20000000000 */
[----:B------:R-:W-:Y:S01]  /*4410*/  @!PT LDS RZ, [RZ] ;  /* 0x00000000fffff984 */ /* 0x000fe20000000800 */
[----:B------:R-:W-:Y:S01]  /*4420*/  @!PT LDS RZ, [RZ] ;  /* 0x00000000fffff984 */ /* 0x000fe20000000800 */
[----:B------:R-:W-:Y:S01]  /*4430*/  @!PT LDS RZ, [RZ] ;  /* 0x00000000fffff984 */ /* 0x000fe20000000800 */
[----:B------:R-:W-:Y:S01]  /*4440*/  @!PT LDS RZ, [RZ] ;  /* 0x00000000fffff984 */ /* 0x000fe20000000800 */
[----:B------:R2:W-:Y:S06]  /*4450*/  MEMBAR.ALL.CTA ;  /* 0x0000000000007992 */ /* 0x0005ec0000008000 */
[----:B--2---:R-:W2:Y:S01]  /*4460*/  FENCE.VIEW.ASYNC.S ;  /* 0x00000000000073c6 */ /* 0x004ea20000000000 */
[----:B------:R-:W-:Y:S04]  /*4470*/  PRMT R0, RZ, 0x654, R0 ;  /* 0x00000654ff007816 */ /* 0x000fe80000000000 */
[----:B--2---:R2:W-:Y:S01]  /*4480*/  SYNCS.ARRIVE.TRANS64.RED.A1T0 RZ, [R0+URZ], RZ ;  /* 0x000000ff00ff79a7 */ /* 0x0045e200081004ff */
[----:B---3--:R-:W-:Y:S11]  /*4490*/  LOP3.LUT P3, RZ, R26, 0x1, RZ, 0xc0, !PT ;  /* 0x000000011aff7812 */ /* 0x008ff6000786c0ff */
[----:B------:R-:W-:Y:S02]  /*44a0*/  @!UPT UIADD3 URZ, UPT, UPT, URZ, URZ, URZ ;  /* 0x000000fffffff290 */ /* 0x000fe4000fffe0ff */
[----:B------:R-:W-:Y:S02]  /*44b0*/  @P3 MOV R13, R24 ;  /* 0x00000018000d3202 */ /* 0x000fe40000000f00 */
[----:B------:R-:W-:Y:S01]  /*44c0*/  @P3 LOP3.LUT R8, R25, 0xffff, RZ, 0xc0, !PT ;  /* 0x0000ffff19083812 */ /* 0x000fe200078ec0ff */
[----:B--2---:R-:W-:Y:S06]  /*44d0*/  @!P0 BRA `(.L_x_83) ;  /* 0x0000000000a48947 */ /* 0x004fec0003800000 */
[----:B-1----:R-:W-:Y:S01]  /*44e0*/  IMAD.HI.U32 R35, R22, R7, RZ ;  /* 0x0000000716237227 */ /* 0x002fe200078e00ff */
[----:B------:R-:W-:Y:S02]  /*44f0*/  ISETP.NE.AND P0, PT, R6, 0x1, PT ;  /* 0x000000010600780c */ /* 0x000fe40003f05270 */
[----:B------:R-:W-:Y:S01]  /*4500*/  ISETP.NE.AND P2, PT, R40, 0x1, PT ;  /* 0x000000012800780c */ /* 0x000fe20003f45270 */
[----:B----4-:R-:W-:Y:S01]  /*4510*/  IMAD.HI.U32 R34, R19, R16, RZ ;  /* 0x0000001013227227 */ /* 0x010fe200078e00ff */
[----:B------:R-:W-:Y:S02]  /*4520*/  SHF.R.U32.HI R35, RZ, R18, R35 ;  /* 0x00000012ff237219 */ /* 0x000fe40000011623 */
[----:B------:R-:W-:Y:S01]  /*4530*/  ISETP.NE.AND P4, PT, R2, 0x1, PT ;  /* 0x000000010200780c */ /* 0x000fe20003f85270 */
[----:B------:R-:W-:Y:S01]  /*4540*/  IMAD.HI.U32 R36, R13, R16, RZ ;  /* 0x000000100d247227 */ /* 0x000fe200078e00ff */
[----:B------:R-:W-:Y:S02]  /*4550*/  SHF.R.U32.HI R34, RZ, R17, R34 ;  /* 0x00000011ff227219 */ /* 0x000fe40000011622 */
[----:B------:R-:W-:Y:S01]  /*4560*/  SEL R3, R22, R35, !P0 ;  /* 0x0000002316037207 */ /* 0x000fe20004000000 */
[C---:B------:R-:W-:Y:S01]  /*4570*/  IMAD.HI.U32 R35, R8.reuse, R7, RZ ;  /* 0x0000000708237227 */ /* 0x040fe200078e00ff */
[----:B------:R-:W-:Y:S02]  /*4580*/  SEL R11, R19, R34, !P4 ;  /* 0x00000022130b7207 */ /* 0x000fe40006000000 */
[----:B------:R-:W-:Y:S01]  /*4590*/  SHF.R.U32.HI R36, RZ, R17, R36 ;  /* 0x00000011ff247219 */ /* 0x000fe20000011624 */
[----:B------:R-:W-:Y:S01]  /*45a0*/  IMAD.HI.U32 R38, R3, R4, RZ ;  /* 0x0000000403267227 */ /* 0x000fe200078e00ff */
[----:B------:R-:W-:Y:S03]  /*45b0*/  SHF.R.U32.HI R35, RZ, R18, R35 ;  /* 0x00000012ff237219 */ /* 0x000fe60000011623 */
[----:B------:R-:W-:Y:S01]  /*45c0*/  IMAD.HI.U32 R34, R11, R4, RZ ;  /* 0x000000040b227227 */ /* 0x000fe200078e00ff */
[----:B------:R-:W-:Y:S02]  /*45d0*/  @P2 SHF.R.U32.HI R3, RZ, R5, R38 ;  /* 0x00000005ff032219 */ /* 0x000fe40000011626 */
[----:B------:R-:W-:Y:S02]  /*45e0*/  SEL R9, R8, R35, !P0 ;  /* 0x0000002308097207 */ /* 0x000fe40004000000 */
[----:B------:R-:W-:Y:S01]  /*45f0*/  @P2 SHF.R.U32.HI R11, RZ, R5, R34 ;  /* 0x00000005ff0b2219 */ /* 0x000fe20000011622 */
[C---:B------:R-:W-:Y:S01]  /*4600*/  IMAD R10, R40.reuse, R3, RZ ;  /* 0x00000003280a7224 */ /* 0x040fe200078e02ff */
[----:B------:R-:W-:Y:S01]  /*4610*/  SEL R3, R13, R36, !P4 ;  /* 0x000000240d037207 */ /* 0x000fe20006000000 */
[C---:B------:R-:W-:Y:S03]  /*4620*/  IMAD.HI.U32 R14, R9.reuse, R4, RZ ;  /* 0x00000004090e7227 */ /* 0x040fe600078e00ff */
[----:B------:R-:W-:Y:S01]  /*4630*/  ISETP.GE.AND P0, PT, R9, R10, PT ;  /* 0x0000000a0900720c */ /* 0x000fe20003f06270 */
[C---:B------:R-:W-:Y:S01]  /*4640*/  IMAD R12, R40.reuse, R11, RZ ;  /* 0x0000000b280c7224 */ /* 0x040fe200078e02ff */
[-C--:B------:R-:W-:Y:S04]  /*4650*/  SHF.R.U32.HI R14, RZ, R5.reuse, R14 ;  /* 0x00000005ff0e7219 */ /* 0x080fe8000001160e */
[----:B------:R-:W-:Y:S02]  /*4660*/  ISETP.GE.OR P0, PT, R3, R12, P0 ;  /* 0x0000000c0300720c */ /* 0x000fe40000706670 */
[----:B------:R-:W-:Y:S05]  /*4670*/  SEL R15, R9, R14, !P2 ;  /* 0x0000000e090f7207 */ /* 0x000fea0005000000 */
[----:B------:R-:W-:Y:S04]  /*4680*/  IMAD.MOV R14, RZ, RZ, -R15 ;  /* 0x000000ffff0e7224 */ /* 0x000fe800078e0a0f */
[----:B------:R-:W-:Y:S02]  /*4690*/  IMAD R14, R40, R14, R9 ;  /* 0x0000000e280e7224 */ /* 0x000fe400078e0209 */
[C---:B------:R-:W-:Y:S05]  /*46a0*/  @!P0 IMAD.HI.U32 R10, R3.reuse, R4, RZ ;  /* 0x00000004030a8227 */ /* 0x040fea00078e00ff */
[----:B------:R-:W-:Y:S04]  /*46b0*/  @!P0 SHF.R.U32.HI R10, RZ, R5, R10 ;  /* 0x00000005ff0a8219 */ /* 0x000fe8000001160a */
[----:B------:R-:W-:Y:S01]  /*46c0*/  @!P0 SEL R0, R3, R10, !P2 ;  /* 0x0000000a03008207 */ /* 0x000fe20005000000 */
[----:B------:R-:W-:Y:S03]  /*46d0*/  IMAD.MOV R10, RZ, RZ, -R3 ;  /* 0x000000ffff0a7224 */ /* 0x000fe600078e0a03 */
[----:B------:R-:W-:Y:S01]  /*46e0*/  @!P0 IADD3 R15, PT, PT, R15, -R0, RZ ;  /* 0x800000000f0f8210 */ /* 0x000fe20007ffe0ff */
[----:B------:R-:W-:Y:S01]  /*46f0*/  @!P0 IMAD R0, R11, R14, R0 ;  /* 0x0000000e0b008224 */ /* 0x000fe200078e0200 */
[----:B------:R-:W-:Y:S01]  /*4700*/  IADD3 R11, PT, PT, -R9, RZ, RZ ;  /* 0x000000ff090b7210 */ /* 0x000fe20007ffe1ff */
[----:B------:R-:W-:Y:S02]  /*4710*/  IMAD R13, R2, R10, R13 ;  /* 0x0000000a020d7224 */ /* 0x000fe400078e020d */
[----:B------:R-:W-:Y:S02]  /*4720*/  @!P0 IMAD R9, R15, R40, R3 ;  /* 0x000000280f098224 */ /* 0x000fe400078e0203 */
[----:B------:R-:W-:Y:S02]  /*4730*/  @!P0 IMAD.MOV.U32 R3, RZ, RZ, R0 ;  /* 0x000000ffff038224 */ /* 0x000fe400078e0000 */
[----:B------:R-:W-:Y:S02]  /*4740*/  IMAD R8, R6, R11, R8 ;  /* 0x0000000b06087224 */ /* 0x000fe400078e0208 */
[----:B------:R-:W-:Y:S02]  /*4750*/  IMAD R13, R3, R2, R13 ;  /* 0x00000002030d7224 */ /* 0x000fe400078e020d */
[----:B------:R-:W-:Y:S02]  /*4760*/  IMAD R8, R9, R6, R8 ;  /* 0x0000000609087224 */ /* 0x000fe400078e0208 */
.L_x_83:
[----:B------:R-:W-:Y:S05]  /*4770*/  BRA.U UP1, `(.L_x_84) ;  /* 0x0000000101107547 */ /* 0x000fea000b800000 */
[----:B------:R-:W-:Y:S04]  /*4780*/  MOV R0, UR6 ;  /* 0x0000000600007c02 */ /* 0x000fe80008000f00 */
[----:B------:R-:W-:Y:S04]  /*4790*/  SHF.L.U32 R3, R0, 0x1f, RZ ;  /* 0x0000001f00037819 */ /* 0x000fe800000006ff */
[----:B------:R-:W2:Y:S02]  /*47a0*/  SYNCS.PHASECHK.TRANS64.TRYWAIT P0, [UR7+0x138], R3 ;  /* 0x00013803ff0075a7 */ /* 0x000ea40008001107 */
[----:B--2---:R-:W-:Y:S05]  /*47b0*/  @!P0 BRA `(.L_x_85) ;  /* 0x0000003c00708947 */ /* 0x004fea0003800000 */
.L_x_84:
[----:B------:R-:W-:Y:S02]  /*47c0*/  R2UR UR19, R21 ;  /* 0x00000000151372ca */ /* 0x000fe400000e0000 */
[----:B------:R-:W-:Y:S02]  /*47d0*/  R2UR UR18, R20 ;  /* 0x00000000141272ca */ /* 0x000fe400000e0000 */
[----:B------:R-:W-:Y:S02]  /*47e0*/  ISETP.NE.U32.AND P2, PT, RZ, UR4, PT ;  /* 0x00000004ff007c0c */ /* 0x000fe4000bf45070 */
[----:B------:R-:W-:Y:S02]  /*47f0*/  SHF.L.U32 R12, R31, 0x1f, RZ ;  /* 0x0000001f1f0c7819 */ /* 0x000fe400000006ff */
[----:B------:R-:W-:Y:S05]  /*4800*/  ISETP.NE.AND.EX P2, PT, RZ, UR5, PT, P2 ;  /* 0x00000005ff007c0c */ /* 0x000fea000bf45320 */
[----:B------:R-:W-:Y:S02]  /*4810*/  USHF.L.U32 UR19, UR19, 0x6, URZ ;  /* 0x0000000613137899 */ /* 0x000fe400080006ff */
[----:B------:R-:W-:Y:S01]  /*4820*/  USHF.L.U32 UR18, UR18, 0x7, URZ ;  /* 0x0000000712127899 */ /* 0x000fe200080006ff */
[----:B------:R-:W-:Y:S11]  /*4830*/  BRA.U !UP3, `(.L_x_86) ;  /* 0x000000010b347547 */ /* 0x000ff6000b800000 */
[----:B------:R-:W-:Y:S01]  /*4840*/  UPLOP3.LUT UP0, UPT, UPT, UPT, UP2, 0x80, 0x8 ;  /* 0x000000000008789c */ /* 0x000fe20003f0f020 */
[----:B--2---:R-:W-:Y:S02]  /*4850*/  HFMA2 R0, -RZ, RZ, 0, 5.9604644775390625e-08 ;  /* 0x00000001ff007431 */ /* 0x004fe400000001ff */
[----:B------:R-:W-:Y:S03]  /*4860*/  IMAD.MOV.U32 R95, RZ, RZ, 0x1 ;  /* 0x00000001ff5f7424 */ /* 0x000fe600078e00ff */
[----:B------:R-:W-:Y:S05]  /*4870*/  PLOP3.LUT P0, PT, PT, PT, UP0, 0x80, 0x8 ;  /* 0x000000000008781c */ /* 0x000fea0003f0f008 */
[----:B------:R-:W2:Y:S01]  /*4880*/  @UP0 LDCU.64 UR10, c[0x0][0x888] ;  /* 0x00011100ff0a07ac */ /* 0x000ea20008000a00 */
[----:B------:R-:W-:Y:S07]  /*4890*/  @UP0 UIMAD UR8, UR36, UR4, URZ ;  /* 0x00000004240802a4 */ /* 0x000fee000f8e02ff */
[----:B------:R-:W-:Y:S01]  /*48a0*/  @!P0 PRMT R95, R0, 0x7610, R95 ;  /* 0x00007610005f8816 */ /* 0x000fe2000000005f */
[----:B--2---:R-:W-:Y:S03]  /*48b0*/  @UP0 UIMAD.WIDE UR10, UR8, 0x4, UR10 ;  /* 0x00000004080a08a5 */ /* 0x004fe6000f8e020a */
[----:B------:R-:W2:Y:S03]  /*48c0*/  @!UP0 LDCU UR8, c[0x0][0x880] ;  /* 0x00011000ff0887ac */ /* 0x000ea60008000800 */
[----:B------:R-:W-:Y:S01]  /*48d0*/  IMAD.U32 R10, RZ, RZ, UR10 ;  /* 0x0000000aff0a7e24 */ /* 0x000fe2000f8e00ff */
[----:B------:R-:W-:Y:S05]  /*48e0*/  MOV R11, UR11 ;  /* 0x0000000b000b7c02 */ /* 0x000fea0008000f00 */
[----:B-----5:R3:W5:Y:S02]  /*48f0*/  @P0 LDG.E R49, desc[UR46][R10.64] ;  /* 0x0000002e0a310981 */ /* 0x020764000c1e1900 */
[----:B--23--:R-:W-:Y:S07]  /*4900*/  @!P0 IMAD.U32 R49, RZ, RZ, UR8 ;  /* 0x00000008ff318e24 */ /* 0x00cfee000f8e00ff */
.L_x_86:
[----:B-----5:R-:W-:Y:S01]  /*4910*/  @!P2 FSETP.EQ.AND P0, PT, R49, RZ, PT ;  /* 0x000000ff3100a20b */ /* 0x020fe20003f02000 */
[----:B------:R-:W-:Y:S01]  /*4920*/  @!UPT UIADD3 URZ, UPT, UPT, URZ, URZ, URZ ;  /* 0x000000fffffff290 */ /* 0x000fe2000fffe0ff */
[----:B------:R-:W-:Y:S11]  /*4930*/  @!P2 BRA `(.L_x_87) ;  /* 0x000000000014a947 */ /* 0x000ff60003800000 */
[----:B------:R-:W-:Y:S02]  /*4940*/  LOP3.LUT P2, RZ, R95, 0xff, RZ, 0xc0, !PT ;  /* 0x000000ff5fff7812 */ /* 0x000fe4000784c0ff */
[----:B------:R-:W-:Y:S04]  /*4950*/  PLOP3.LUT P0, PT, PT, PT, UP0, 0x80, 0x8 ;  /* 0x000000000008781c */ /* 0x000fe80003f0f008 */
[----:B------:R-:W-:Y:S07]  /*4960*/  PLOP3.LUT P0, PT, P0, PT, PT, 0x8, 0x80 ;  /* 0x000000000080781c */ /* 0x000fee000070e170 */
[----:B------:R-:W-:Y:S11]  /*4970*/  @P2 FSETP.EQ.AND P0, PT, R49, RZ, PT ;  /* 0x000000ff3100220b */ /* 0x000ff60003f02000 */
[----:B------:R-:W-:Y:S02]  /*4980*/  @!UPT UIADD3 URZ, UPT, UPT, URZ, URZ, URZ ;  /* 0x000000fffffff290 */ /* 0x000fe4000fffe0ff */
.L_x_87:
[----:B------:R-:W3:Y:S01]  /*4990*/  SYNCS.PHASECHK.TRANS64.TRYWAIT P2, [UR7+0x120], R12 ;  /* 0x0001200cff0075a7 */ /* 0x000ee20008041107 */
[----:B------:R-:W-:Y:S04]  /*49a0*/  ELECT P4, URZ, PT ;  /* 0x0000000000ff782f */ /* 0x000fe80003880000 */
[----:B------:R-:W-:Y:S11]  /*49b0*/  PLOP3.LUT P4, PT, P0, P4, PT, 0xf2, 0x2f ;  /* 0x00000000002f781c */ /* 0x000ff60000789e72 */
[----:B------:R-:W-:Y:S02]  /*49c0*/  @!UPT UIADD3 URZ, UPT, UPT, URZ, URZ, URZ ;  /* 0x000000fffffff290 */ /* 0x000fe4000fffe0ff */
[----:B-1----:R-:W-:Y:S05]  /*49d0*/  @!P4 IADD3 R21, P0, PT, R32, 0x580, RZ ;  /* 0x000005802015c810 */ /* 0x002fea0007f1e0ff */
[----:B------:R-:W-:Y:S01]  /*49e0*/  @!P4 IMAD.X R20, RZ, RZ, R33, P0 ;  /* 0x000000ffff14c224 */ /* 0x000fe200000e0621 */
[----:B---3--:R-:W-:Y:S07]  /*49f0*/  @!P2 BRA `(.L_x_88) ;  /* 0x0000003800f8a947 */ /* 0x008fee0003800000 */
.L_x_175:
[----:B------:R-:W3:Y:S01]  /*4a00*/  LDC.64 R14, c[0x0][0xb10] ;  /* 0x0002c400ff0e7b82 */ /* 0x000ee20000000a00 */
[----:B------:R-:W-:Y:S01]  /*4a10*/  @!P4 R2UR UR8, R20 ;  /* 0x000000001408c2ca */ /* 0x000fe200000e0000 */
[----:B------:R-:W-:Y:S01]  /*4a20*/  VOTEU.ALL UP1, P4 ;  /* 0x0000000000ff7886 */ /* 0x000fe20002020000 */
[----:B------:R-:W-:Y:S01]  /*4a30*/  @!P4 R2UR UR9, R21 ;  /* 0x000000001509c2ca */ /* 0x000fe200000e0000 */
[----:B------:R-:W-:Y:S01]  /*4a40*/  UMOV UR10, 0x0 ;  /* 0x00000000000a7882 */ /* 0x000fe20000000000 */
[----:B------:R-:W-:Y:S03]  /*4a50*/  UMOV UR11, 0x10000000 ;  /* 0x10000000000b7882 */ /* 0x000fe60000000000 */
[----:B------:R-:W5:Y:S01]  /*4a60*/  LDC.64 R10, c[0x0][0xb18] ;  /* 0x0002c600ff0a7b82 */ /* 0x000f620000000a00 */
[----:B------:R-:W-:Y:S01]  /*4a70*/  @!UP1 UIADD3 UR16, UPT, UPT, UR7, 0x200, URZ ;  /* 0x0000020007109890 */ /* 0x000fe2000fffe0ff */
[----:B------:R-:W-:Y:S01]  /*4a80*/  @P3 SHF.R.U32.HI R28, RZ, 0x10, R25 ;  /* 0x00000010ff1c3819 */ /* 0x000fe20000011619 */
[----:B------:R-:W-:Y:S01]  /*4a90*/  VOTEU.ALL UP1, P4 ;  /* 0x0000000000ff7886 */ /* 0x000fe20002020000 */
[----:B------:R-:W-:Y:S01]  /*4aa0*/  UMOV UR20, UR36 ;  /* 0x0000002400147c82 */ /* 0x000fe20008000000 */
[----:B------:R-:W-:Y:S03]  /*4ab0*/  VIADD R30, R30, 0x1 ;  /* 0x000000011e1e7836 */ /* 0x000fe60000000000 */
[----:B--2---:R-:W2:Y:S01]  /*4ac0*/  @!P1 LDC R0, c[0x0][0xb20] ;  /* 0x0002c800ff009b82 */ /* 0x004ea20000000800 */
[----:B------:R-:W-:Y:S01]  /*4ad0*/  IMAD.U32 R21, RZ, RZ, UR8 ;  /* 0x00000008ff157e24 */ /* 0x000fe2000f8e00ff */
[----:B------:R-:W-:Y:S06]  /*4ae0*/  UPRMT UR8, UR37, 0x654, UR17 ;  /* 0x0000065425087896 */ /* 0x000fec0008000011 */
[----:B-1----:R-:W1:Y:S01]  /*4af0*/  @!P1 LDC R3, c[0x0][0xb0c] ;  /* 0x0002c300ff039b82 */ /* 0x002e620000000800 */
[----:B------:R-:W-:Y:S01]  /*4b00*/  IMAD.U32 R20, RZ, RZ, UR9 ;  /* 0x00000009ff147e24 */ /* 0x000fe2000f8e00ff */
[----:B------:R-:W-:Y:S04]  /*4b10*/  @!P4 R2UR UR15, R21 ;  /* 0x00000000150fc2ca */ /* 0x000fe800000e0000 */
[----:B------:R-:W-:Y:S01]  /*4b20*/  @!P4 R2UR UR14, R20 ;  /* 0x00000000140ec2ca */ /* 0x000fe200000e0000 */
[----:B------:R-:W-:Y:S11]  /*4b30*/  @!P4 IMAD.MOV.U32 R20, RZ, RZ, 0x1000 ;  /* 0x00001000ff14c424 */ /* 0x000ff600078e00ff */
[----:B------:R-:W-:Y:S01]  /*4b40*/  @!UPT UIADD3 URZ, UPT, UPT, URZ, URZ, URZ ;  /* 0x000000fffffff290 */ /* 0x000fe2000fffe0ff */
[----:B------:R1:W-:Y:S01]  /*4b50*/  @!UP1 UTMALDG.3D [UR16], [UR14], desc[UR10] ;  /* 0x00000a100e0095b4 */ /* 0x0003e20008011000 */
[----:B------:R1:W-:Y:S02]  /*4b60*/  @!P4 SYNCS.ARRIVE.TRANS64.RED.A0TR RZ, [UR7+0x110], R20 ;  /* 0x00011014ffffc9a7 */ /* 0x0003e40008300407 */
[----:B-1----:R-:W-:Y:S01]  /*4b70*/  @!P1 ISETP.NE.AND P2, PT, R3, 0x1, PT ;  /* 0x000000010300980c */ /* 0x002fe20003f45270 */
[C---:B---3--:R-:W-:Y:S01]  /*4b80*/  @!P1 IMAD.HI.U32 R14, R13.reuse, R14, RZ ;  /* 0x0000000e0d0e9227 */ /* 0x048fe200078e00ff */
[----:B-----5:R-:W-:Y:S03]  /*4b90*/  @!P1 ISETP.NE.AND P0, PT, R10, 0x1, PT ;  /* 0x000000010a00980c */ /* 0x020fe60003f05270 */
[C---:B------:R-:W-:Y:S01]  /*4ba0*/  @!P1 IMAD.HI.U32 R11, R8.reuse, R11, RZ ;  /* 0x0000000b080b9227 */ /* 0x040fe200078e00ff */
[----:B------:R-:W-:Y:S04]  /*4bb0*/  @!P1 SHF.R.U32.HI R14, RZ, R15, R14 ;  /* 0x0000000fff0e9219 */ /* 0x000fe8000001160e */
[----:B--2---:R-:W-:Y:S01]  /*4bc0*/  @!P1 SHF.R.U32.HI R9, RZ, R0, R11 ;  /* 0x00000000ff099219 */ /* 0x004fe2000001160b */
[----:B------:R-:W-:Y:S01]  /*4bd0*/  SYNCS.ARRIVE.TRANS64.RED.A1T0 RZ, [UR8], RZ ;  /* 0x000000ffffff79a7 */ /* 0x000fe20008100408 */
[----:B------:R-:W-:Y:S02]  /*4be0*/  @!P1 SEL R14, R13, R14, !P2 ;  /* 0x0000000e0d0e9207 */ /* 0x000fe40005000000 */
[----:B------:R-:W-:Y:S01]  /*4bf0*/  @!P1 SEL R9, R8, R9, !P0 ;  /* 0x0000000908099207 */ /* 0x000fe20004000000 */
[----:B------:R-:W1:Y:S04]  /*4c00*/  SYNCS.PHASECHK.TRANS64.TRYWAIT P5, [UR7+0x128], R12 ;  /* 0x0001280cff0075a7 */ /* 0x000e6800080a1107 */
[----:B------:R-:W-:Y:S02]  /*4c10*/  @!P1 IMAD.IADD R0, R9, 0x1, -R14 ;  /* 0x0000000109009824 */ /* 0x000fe400078e0a0e */
[----:B------:R-:W-:Y:S02]  /*4c20*/  @!P1 IMAD.IADD R9, R14, 0x1, -R9 ;  /* 0x000000010e099824 */ /* 0x000fe400078e0a09 */
[----:B------:R-:W-:Y:S02]  /*4c30*/  @!P1 IMAD R13, R0, R3, R13 ;  /* 0x00000003000d9224 */ /* 0x000fe400078e020d */
[----:B------:R-:W-:Y:S01]  /*4c40*/  @!P1 IMAD R8, R9, R10, R8 ;  /* 0x0000000a09089224 */ /* 0x000fe200078e0208 */
[----:B-1----:R-:W-:Y:S06]  /*4c50*/  @!P5 BRA `(.L_x_89) ;  /* 0x000000380078d947 */ /* 0x002fec0003800000 */
.L_x_177:
[----:B-1----:R-:W-:Y:S01]  /*4c60*/  @!P4 IADD3 R3, P0, PT, R32, 0x580, RZ ;  /* 0x000005802003c810 */ /* 0x002fe20007f1e0ff */
[----:B------:R-:W-:Y:S01]  /*4c70*/  VOTEU.ALL UP1, P4 ;  /* 0x0000000000ff7886 */ /* 0x000fe20002020000 */
[----:B------:R-:W-:Y:S01]  /*4c80*/  UMOV UR20, 0x0 ;  /* 0x0000000000147882 */ /* 0x000fe20000000000 */
[----:B------:R-:W-:Y:S01]  /*4c90*/  UMOV UR21, 0x10000000 ;  /* 0x1000000000157882 */ /* 0x000fe20000000000 */
[----:B------:R-:W-:Y:S01]  /*4ca0*/  @!P4 R2UR UR9, R3 ;  /* 0x000000000309c2ca */ /* 0x000fe200000e0000 */
[----:B------:R-:W-:Y:S01]  /*4cb0*/  @!P4 IMAD.X R0, RZ, RZ, R33, P0 ;  /* 0x000000ffff00c224 */ /* 0x000fe200000e0621 */
[----:B------:R-:W-:Y:S01]  /*4cc0*/  @!UP1 UIADD3 UR10, UPT, UPT, UR18, 0x40, URZ ;  /* 0x00000040120a9890 */ /* 0x000fe2000fffe0ff */
[----:B------:R-:W-:Y:S01]  /*4cd0*/  ISETP.NE.AND P0, PT, R30, 0x2, PT ;  /* 0x000000021e00780c */ /* 0x000fe20003f05270 */
[----:B------:R-:W-:Y:S01]  /*4ce0*/  UMOV UR11, UR19 ;  /* 0x00000013000b7c82 */ /* 0x000fe20008000000 */
[----:B------:R-:W-:Y:S01]  /*4cf0*/  UMOV UR12, UR36 ;  /* 0x00000024000c7c82 */ /* 0x000fe20008000000 */
[----:B------:R-:W-:Y:S01]  /*4d00*/  @!P4 R2UR UR8, R0 ;  /* 0x000000000008c2ca */ /* 0x000fe200000e0000 */
[----:B------:R-:W-:Y:S01]  /*4d10*/  IMAD.IADD R20, R8, 0x1, R94 ;  /* 0x0000000108147824 */ /* 0x000fe200078e025e */
[----:B------:R-:W-:Y:S01]  /*4d20*/  @P3 R2UR UR36, R28 ;  /* 0x000000001c2432ca */ /* 0x000fe200000e0000 */
[----:B------:R-:W-:Y:S01]  /*4d30*/  IMAD.IADD R21, R13, 0x1, R96 ;  /* 0x000000010d157824 */ /* 0x000fe200078e0260 */
[----:B------:R-:W-:Y:S02]  /*4d40*/  SEL R0, RZ, 0x1, P0 ;  /* 0x00000001ff007807 */ /* 0x000fe40000000000 */
[----:B------:R-:W-:Y:S01]  /*4d50*/  LOP3.LUT R31, R31, 0x1, RZ, 0x3c, !PT ;  /* 0x000000011f1f7812 */ /* 0x000fe200078e3cff */
[----:B------:R-:W-:Y:S01]  /*4d60*/  IMAD.U32 R10, RZ, RZ, UR9 ;  /* 0x00000009ff0a7e24 */ /* 0x000fe2000f8e00ff */
[----:B------:R-:W-:Y:S01]  /*4d70*/  @!UP1 UIADD3 UR9, UPT, UPT, UR7, 0x118, URZ ;  /* 0x0000011807099890 */ /* 0x000fe2000fffe0ff */
[----:B------:R-:W-:Y:S02]  /*4d80*/  LOP3.LUT R29, R29, R0, RZ, 0x3c, !PT ;  /* 0x000000001d1d7212 */ /* 0x000fe400078e3cff */
[----:B------:R-:W-:Y:S02]  /*4d90*/  SEL R30, R30, RZ, P0 ;  /* 0x000000ff1e1e7207 */ /* 0x000fe40000000000 */
[----:B------:R-:W-:Y:S01]  /*4da0*/  IMAD.U32 R11, RZ, RZ, UR8 ;  /* 0x00000008ff0b7e24 */ /* 0x000fe2000f8e00ff */
[----:B------:R-:W-:Y:S01]  /*4db0*/  @!P4 R2UR UR14, R10 ;  /* 0x000000000a0ec2ca */ /* 0x000fe200000e0000 */
[----:B------:R-:W-:Y:S01]  /*4dc0*/  @!UP1 UIADD3 UR8, UPT, UPT, UR7, 0x1200, URZ ;  /* 0x0000120007089890 */ /* 0x000fe2000fffe0ff */
[----:B------:R-:W-:Y:S02]  /*4dd0*/  VOTEU.ALL UP1, P4 ;  /* 0x0000000000ff7886 */ /* 0x000fe40002020000 */
[----:B------:R-:W-:Y:S11]  /*4de0*/  @!P4 R2UR UR15, R11 ;  /* 0x000000000b0fc2ca */ /* 0x000ff600000e0000 */
[----:B------:R-:W-:Y:S02]  /*4df0*/  @!UPT UIADD3 URZ, UPT, UPT, URZ, URZ, URZ ;  /* 0x000000fffffff290 */ /* 0x000fe4000fffe0ff */
[----:B------:R2:W-:Y:S01]  /*4e00*/  @!UP1 UTMALDG.3D [UR8], [UR14], desc[UR20] ;  /* 0x000014080e0095b4 */ /* 0x0005e20008011000 */
[----:B------:R2:W-:Y:S01]  /*4e10*/  @!P4 SYNCS.ARRIVE.TRANS64.RED.A0TR RZ, [UR7+0x118], R23 ;  /* 0x00011817ffffc9a7 */ /* 0x0005e20008300407 */
[----:B------:R-:W-:Y:S01]  /*4e20*/  UPLOP3.LUT UP1, UPT, UPT, UPT, UPT, 0x80, 0x8 ;  /* 0x000000000008789c */ /* 0x000fe20003f2f070 */
[----:B------:R-:W-:Y:S01]  /*4e30*/  SYNCS.ARRIVE.TRANS64.RED.A1T0 RZ, [UR13], RZ ;  /* 0x000000ffffff79a7 */ /* 0x000fe2000810040d */
[----:B------:R-:W-:Y:S09]  /*4e40*/  @P3 BRA `(.L_x_90) ;  /* 0xfffffff400503947 */ /* 0x000ff2000383ffff */
[----:B------:R-:W-:-:S04]  /*4e50*/  SHF.L.U32 R3, R31, 0x1f, RZ ;  /* 0x0000001f1f037819 */ /* 0x000fc800000006ff */
[----:B------:R-:W1:Y:S02]  /*4e60*/  SYNCS.PHASECHK.TRANS64.TRYWAIT P0, [UR7+0x120], R3 ;  /* 0x00012003ff0075a7 */ /* 0x000e640008001107 */
[----:B-1----:R-:W-:Y:S05]  /*4e70*/  @!P0 BRA `(.L_x_91) ;  /* 0x0000003800088947 */ /* 0x002fea0003800000 */
.L_x_179:
[----:B-1----:R-:W-:-:S07]  /*4e80*/  MOV R0, UR7 ;  /* 0x0000000700007c02 */ /* 0x002fce0008000f00 */
.L_x_92:
[----:B-1----:R-:W-:-:S04]  /*4e90*/  SHF.L.U32 R3, R31, 0x1f, RZ ;  /* 0x0000001f1f037819 */ /* 0x002fc800000006ff */
[----:B------:R1:W3:Y:S03]  /*4ea0*/  SYNCS.PHASECHK.TRANS64.TRYWAIT P0, [R0+URZ+0x128], R3 ;  /* 0x00012803000075a7 */ /* 0x0002e600080011ff */
[----:B---3--:R-:W-:Y:S05]  /*4eb0*/  @!P0 NANOSLEEP.SYNCS 0x989680 ;  /* 0x009896800000895d */ /* 0x008fea0003900000 */
[----:B------:R-:W3:Y:S02]  /*4ec0*/  @!P0 SYNCS.PHASECHK.TRANS64 P0, [R0+URZ+0x128], R3 ;  /* 0x00012803000085a7 */ /* 0x000ee400080010ff */
[----:B--23--:R-:W-:Y:S05]  /*4ed0*/  @P0 EXIT ;  /* 0x000000000000094d */ /* 0x00cfea0003800000 */
[----:B------:R-:W-:Y:S05]  /*4ee0*/  BRA `(.L_x_92) ;  /* 0xfffffffc00e87947 */ /* 0x000fea000383ffff */
.L_x_81:
[----:B------:R-:W-:-:S06]  /*4ef0*/  UISETP.GE.AND UP1, UPT, UR8, 0x4, UPT ;  /* 0x000000040800788c */ /* 0x000fcc000bf26270 */
[----:B------:R-:W-:-:S13]  /*4f00*/  PLOP3.LUT P0, PT, PT, PT, UP1, 0x80, 0x8 ;  /* 0x000000000008781c */ /* 0x000fda0003f0f018 */
[----:B------:R-:W-:Y:S05]  /*4f10*/  @!P0 EXIT ;  /* 0x000000000000894d */ /* 0x000fea0003800000 */
[----:B------:R-:W-:Y:S01]  /*4f20*/  BAR.SYNC.DEFER_BLOCKING 0x6, 0xa0 ;  /* 0x0182800000007b1d */ /* 0x000fe20000010000 */
[C---:B------:R-:W-:Y:S01]  /*4f30*/  IMAD.SHL.U32 R7, R108.reuse, 0x40, RZ ;  /* 0x000000406c077824 */ /* 0x040fe200078e00ff */
[C---:B------:R-:W-:Y:S01]  /*4f40*/  LOP3.LUT R110, R108.reuse, 0x60, RZ, 0xc0, !PT ;  /* 0x000000606c6e7812 */ /* 0x040fe200078ec0ff */
[C---:B------:R-:W-:Y:S01]  /*4f50*/  IMAD.SHL.U32 R100, R108.reuse, 0x20, RZ ;  /* 0x000000206c647824 */ /* 0x040fe200078e00ff */
[----:B------:R-:W-:Y:S01]  /*4f60*/  CS2R R106, SRZ ;  /* 0x00000000006a7805 */ /* 0x000fe2000001ff00 */
[C---:B------:R-:W-:Y:S01]  /*4f70*/  IMAD.SHL.U32 R0, R108.reuse, 0x2, RZ ;  /* 0x000000026c007824 */ /* 0x040fe200078e00ff */
[----:B------:R-:W-:Y:S02]  /*4f80*/  UMOV UR49, 0x400 ;  /* 0x0000040000317882 */ /* 0x000fe40000000000 */
[----:B------:R-:W1:Y:S01]  /*4f90*/  LDC R99, c[0x0][0x370] ;  /* 0x0000dc00ff637b82 */ /* 0x000e620000000800 */
[----:B------:R-:W-:Y:S01]  /*4fa0*/  ULEA UR49, UR37, UR49, 0x18 ;  /* 0x0000003125317291 */ /* 0x000fe2000f8ec0ff */
[----:B------:R-:W-:Y:S01]  /*4fb0*/  LOP3.LUT R5, R7, 0x180, RZ, 0xc0, !PT ;  /* 0x0000018007057812 */ /* 0x000fe200078ec0ff */
[----:B------:R-:W-:Y:S01]  /*4fc0*/  IMAD.U32 R46, R108, 0x10000, RZ ;  /* 0x000100006c2e7824 */ /* 0x000fe200078e00ff */
[----:B------:R-:W-:Y:S01]  /*4fd0*/  LOP3.LUT R100, R100, 0xc00, RZ, 0xc0, !PT ;  /* 0x00000c0064647812 */ /* 0x000fe200078ec0ff */
[----:B------:R-:W-:Y:S01]  /*4fe0*/  UIADD3 UR4, UPT, UPT, UR49, 0x2200, URZ ;  /* 0x0000220031047890 */ /* 0x000fe2000fffe0ff */
[----:B------:R-:W-:Y:S01]  /*4ff0*/  LOP3.LUT R0, R5, 0x20, R0, 0xf8, !PT ;  /* 0x0000002005007812 */ /* 0x000fe200078ef800 */
[----:B------:R-:W-:Y:S01]  /*5000*/  IMAD.SHL.U32 R5, R108, 0x8, RZ ;  /* 0x000000086c057824 */ /* 0x000fe200078e00ff */
[----:B------:R-:W2:Y:S01]  /*5010*/  LDC R42, c[0x0][0xb0c] ;  /* 0x0002c300ff2a7b82 */ /* 0x000ea20000000800 */
[----:B------:R-:W-:Y:S01]  /*5020*/  LOP3.LUT R100, R100, 0x40, R7, 0xf8, !PT ;  /* 0x0000004064647812 */ /* 0x000fe200078ef807 */
[----:B------:R-:W-:Y:S01]  /*5030*/  IMAD.MOV.U32 R44, RZ, RZ, RZ ;  /* 0x000000ffff2c7224 */ /* 0x000fe200078e00ff */
[----:B------:R-:W-:Y:S01]  /*5040*/  LOP3.LUT R46, R46, 0x600000, RZ, 0xc0, !PT ;  /* 0x006000002e2e7812 */ /* 0x000fe200078ec0ff */
[----:B------:R-:W-:Y:S01]  /*5050*/  IMAD.MOV.U32 R112, RZ, RZ, RZ ;  /* 0x000000ffff707224 */ /* 0x000fe200078e00ff */
[----:B------:R-:W-:-:S02]  /*5060*/  LOP3.LUT R108, R108, 0x2, RZ, 0xc0, !PT ;  /* 0x000000026c6c7812 */ /* 0x000fc400078ec0ff */
[----:B------:R-:W-:Y:S02]  /*5070*/  CS2R R104, SRZ ;  /* 0x0000000000687805 */ /* 0x000fe4000001ff00 */
[----:B------:R-:W-:Y:S01]  /*5080*/  LOP3.LUT R5, R0, 0x30, R5, 0x78, !PT ;  /* 0x0000003000057812 */ /* 0x000fe200078e7805 */
[----:B------:R-:W4:Y:S01]  /*5090*/  LDC R97, c[0x0][0xb20] ;  /* 0x0002c800ff617b82 */ /* 0x000f220000000800 */
[----:B------:R-:W3:Y:S01]  /*50a0*/  LDS R3, [UR49+0x1f0] ;  /* 0x0001f031ff037984 */ /* 0x000ee20008000800 */
[----:B------:R-:W-:Y:S01]  /*50b0*/  LOP3.LUT R100, R100, 0x200, R7, 0xf8, !PT ;  /* 0x0000020064647812 */ /* 0x000fe200078ef807 */
[----:B------:R-:W-:Y:S01]  /*50c0*/  IMAD.MOV R102, RZ, RZ, -R108 ;  /* 0x000000ffff667224 */ /* 0x000fe200078e0a6c */
[----:B------:R-:W1:Y:S01]  /*50d0*/  LDCU.64 UR52, c[0x0][0x348] ;  /* 0x00006900ff3477ac */ /* 0x000e620008000a00 */
[----:B------:R-:W-:Y:S01]  /*50e0*/  IMAD.U32 R109, RZ, RZ, UR4 ;  /* 0x00000004ff6d7e24 */ /* 0x000fe2000f8e00ff */
[----:B------:R-:W-:Y:S02]  /*50f0*/  LOP3.LUT R100, R100, R5, RZ, 0xfc, !PT ;  /* 0x0000000564647212 */ /* 0x000fe400078efcff */
[----:B------:R-:W1:Y:S01]  /*5100*/  LDC R41, c[0x0][0xb30] ;  /* 0x0002cc00ff297b82 */ /* 0x000e620000000800 */
[----:B------:R-:W1:Y:S01]  /*5110*/  LDCU.64 UR38, c[0x0][0x888] ;  /* 0x00011100ff2677ac */ /* 0x000e620008000a00 */
[----:B------:R-:W1:Y:S06]  /*5120*/  LDCU.64 UR44, c[0x0][0x890] ;  /* 0x00011200ff2c77ac */ /* 0x000e6c0008000a00 */
[----:B------:R-:W1:Y:S01]  /*5130*/  LDC.64 R92, c[0x0][0xb10] ;  /* 0x0002c400ff5c7b82 */ /* 0x000e620000000a00 */
[----:B------:R-:W-:-:S07]  /*5140*/  UIADD3 UR48, UPT, UPT, UR49, 0x200, URZ ;  /* 0x0000020031307890 */ /* 0x000fce000fffe0ff */
[----:B------:R-:W1:Y:S08]  /*5150*/  LDC.64 R38, c[0x0][0xb18] ;  /* 0x0002c600ff267b82 */ /* 0x000e700000000a00 */
[----:B------:R-:W1:Y:S08]  /*5160*/  LDC.64 R36, c[0x0][0xb28] ;  /* 0x0002ca00ff247b82 */ /* 0x000e700000000a00 */
[----:B------:R-:W1:Y:S01]  /*5170*/  LDC.64 R90, c[0x0][0x8b0] ;  /* 0x00022c00ff5a7b82 */ /* 0x000e620000000a00 */
[----:B---3--:R-:W-:-:S07]  /*5180*/  IMAD.IADD R46, R3, 0x1, R46 ;  /* 0x00000001032e7824 */ /* 0x008fce00078e022e */
[----:B------:R-:W3:Y:S08]  /*5190*/  LDC.64 R88, c[0x0][0x8a8] ;  /* 0x00022a00ff587b82 */ /* 0x000ef00000000a00 */
[----:B--2-4-:R-:W1:Y:S02]  /*51a0*/  LDC R98, c[0x0][0x374] ;  /* 0x0000dd00ff627b82 */ /* 0x014e640000000800 */
.L_x_118:
[----:B------:R-:W-:Y:S02]  /*51b0*/  LEA R0, R112, UR49, 0x3 ;  /* 0x0000003170007c11 */ /* 0x000fe4000f8e18ff */
[----:B------:R-:W-:Y:S02]  /*51c0*/  SHF.L.U32 R3, R106, 0x1f, RZ ;  /* 0x0000001f6a037819 */ /* 0x000fe400000006ff */
[----:B------:R-:W-:Y:S02]  /*51d0*/  LEA R16, R112, UR49, 0x4 ;  /* 0x0000003170107c11 */ /* 0x000fe4000f8e20ff */
[----:B------:R-:W2:Y:S02]  /*51e0*/  SYNCS.PHASECHK.TRANS64.TRYWAIT P0, [R0+URZ+0x140], R3 ;  /* 0x00014003000075a7 */ /* 0x000ea400080011ff */
[----:B-12---:R-:W-:Y:S05]  /*51f0*/  @!P0 BRA `(.L_x_93) ;  /* 0x0000003400408947 */ /* 0x006fea0003800000 */
.L_x_180:
[----:B------:R-:W4:Y:S01]  /*5200*/  LDC.64 R12, c[0x0][0xb10] ;  /* 0x0002c400ff0c7b82 */ /* 0x000f220000000a00 */
[----:B------:R-:W3:Y:S01]  /*5210*/  LDS.128 R16, [R16+0x1d0] ;  /* 0x0001d00010107984 */ /* 0x000ee20000000c00 */
[----:B-1----:R-:W-:Y:S01]  /*5220*/  ISETP.NE.AND P1, PT, R41, 0x1, PT ;  /* 0x000000012900780c */ /* 0x002fe20003f25270 */
[----:B--2---:R-:W-:Y:S01]  /*5230*/  VIADD R0, R0, 0x150 ;  /* 0x0000015000007836 */ /* 0x004fe20000000000 */
[----:B------:R-:W-:Y:S04]  /*5240*/  ISETP.GE.AND P0, PT, R40, 0x1, PT ;  /* 0x000000012800780c */ /* 0x000fe80003f06270 */
[----:B------:R-:W1:Y:S01]  /*5250*/  LDC.64 R10, c[0x0][0xb18] ;  /* 0x0002c600ff0a7b82 */ /* 0x000e620000000a00 */
[----:B------:R-:W-:Y:S01]  /*5260*/  PRMT R0, RZ, 0x654, R0 ;  /* 0x00000654ff007816 */ /* 0x000fe20000000000 */
[----:B------:R-:W-:Y:S01]  /*5270*/  @!PT LDS RZ, [RZ] ;  /* 0x00000000fffff984 */ /* 0x000fe20000000800 */
[----:B------:R-:W-:Y:S01]  /*5280*/  @!PT LDS RZ, [RZ] ;  /* 0x00000000fffff984 */ /* 0x000fe20000000800 */
[----:B------:R-:W-:Y:S01]  /*5290*/  @!PT LDS RZ, [RZ] ;  /* 0x00000000fffff984 */ /* 0x000fe20000000800 */
[----:B------:R-:W-:Y:S01]  /*52a0*/  @!PT LDS RZ, [RZ] ;  /* 0x00000000fffff984 */ /* 0x000fe20000000800 */
[----:B------:R2:W-:Y:S06]  /*52b0*/  MEMBAR.ALL.CTA ;  /* 0x0000000000007992 */ /* 0x0005ec0000008000 */
[----:B--2---:R-:W2:Y:S01]  /*52c0*/  FENCE.VIEW.ASYNC.S ;  /* 0x00000000000073c6 */ /* 0x004ea20000000000 */
[----:B------:R-:W1:Y:S08]  /*52d0*/  @!P1 LDC R14, c[0x0][0xb20] ;  /* 0x0002c800ff0e9b82 */ /* 0x000e700000000800 */
[----:B------:R-:W1:Y:S01]  /*52e0*/  @!P1 LDC R9, c[0x0][0xb0c] ;  /* 0x0002c300ff099b82 */ /* 0x000e620000000800 */
[----:B--2---:R2:W-:Y:S01]  /*52f0*/  SYNCS.ARRIVE.TRANS64.RED.A1T0 RZ, [R0+URZ], RZ ;  /* 0x000000ff00ff79a7 */ /* 0x0045e200081004ff */
[----:B---3--:R-:W-:Y:S04]  /*5300*/  LOP3.LUT P4, RZ, R18, 0x1, RZ, 0xc0, !PT ;  /* 0x0000000112ff7812 */ /* 0x008fe8000788c0ff */
[----:B------:R-:W-:Y:S09]  /*5310*/  P2R R111, PR, RZ, 0x10 ;  /* 0x00000010ff6f7803 */ /* 0x000ff20000000000 */
[----:B------:R-:W-:Y:S02]  /*5320*/  @P4 MOV R45, R16 ;  /* 0x00000010002d4202 */ /* 0x000fe40000000f00 */
[----:B------:R-:W-:Y:S01]  /*5330*/  @P4 LOP3.LUT R43, R17, 0xffff, RZ, 0xc0, !PT ;  /* 0x0000ffff112b4812 */ /* 0x000fe200078ec0ff */
[----:B--2-4-:R-:W-:Y:S06]  /*5340*/  @!P0 BRA `(.L_x_94) ;  /* 0x0000000000a48947 */ /* 0x014fec0003800000 */
[----:B------:R-:W-:Y:S01]  /*5350*/  IMAD.HI.U32 R24, R98, R39, RZ ;  /* 0x0000002762187227 */ /* 0x000fe200078e00ff */
[----:B------:R-:W-:Y:S02]  /*5360*/  ISETP.NE.AND P0, PT, R38, 0x1, PT ;  /* 0x000000012600780c */ /* 0x000fe40003f05270 */
[----:B------:R-:W-:Y:S01]  /*5370*/  ISETP.NE.AND P2, PT, R40, 0x1, PT ;  /* 0x000000012800780c */ /* 0x000fe20003f45270 */
[-C--:B------:R-:W-:Y:S01]  /*5380*/  IMAD.HI.U32 R22, R99, R92.reuse, RZ ;  /* 0x0000005c63167227 */ /* 0x080fe200078e00ff */
[----:B------:R-:W-:Y:S02]  /*5390*/  SHF.R.U32.HI R23, RZ, R97, R24 ;  /* 0x00000061ff177219 */ /* 0x000fe40000011618 */
[----:B------:R-:W-:Y:S01]  /*53a0*/  ISETP.NE.AND P3, PT, R42, 0x1, PT ;  /* 0x000000012a00780c */ /* 0x000fe20003f65270 */
[----:B------:R-:W-:Y:S01]  /*53b0*/  IMAD.HI.U32 R28, R43, R39, RZ ;  /* 0x000000272b1c7227 */ /* 0x000fe200078e00ff */
[----:B------:R-:W-:Y:S02]  /*53c0*/  SHF.R.U32.HI R22, RZ, R93, R22 ;  /* 0x0000005dff167219 */ /* 0x000fe40000011616 */
[----:B------:R-:W-:Y:S01]  /*53d0*/  SEL R3, R98, R23, !P0 ;  /* 0x0000001762037207 */ /* 0x000fe20004000000 */
[----:B------:R-:W-:Y:S01]  /*53e0*/  IMAD.HI.U32 R26, R45, R92, RZ ;  /* 0x0000005c2d1a7227 */ /* 0x000fe200078e00ff */
[----:B------:R-:W-:Y:S03]  /*53f0*/  SEL R7, R99, R22, !P3 ;  /* 0x0000001663077207 */ /* 0x000fe60005800000 */
[-C--:B------:R-:W-:Y:S01]  /*5400*/  IMAD.HI.U32 R22, R3, R36.reuse, RZ ;  /* 0x0000002403167227 */ /* 0x080fe200078e00ff */
[----:B------:R-:W-:Y:S03]  /*5410*/  SHF.R.U32.HI R26, RZ, R93, R26 ;  /* 0x0000005dff1a7219 */ /* 0x000fe6000001161a */
[----:B------:R-:W-:Y:S01]  /*5420*/  IMAD.HI.U32 R24, R7, R36, RZ ;  /* 0x0000002407187227 */ /* 0x000fe200078e00ff */
[----:B------:R-:W-:Y:S02]  /*5430*/  @P2 SHF.R.U32.HI R3, RZ, R37, R22 ;  /* 0x00000025ff032219 */ /* 0x000fe40000011616 */
[----:B------:R-:W-:Y:S02]  /*5440*/  SHF.R.U32.HI R22, RZ, R97, R28 ;  /* 0x00000061ff167219 */ /* 0x000fe4000001161c */
[----:B------:R-:W-:Y:S01]  /*5450*/  @P2 SHF.R.U32.HI R7, RZ, R37, R24 ;  /* 0x00000025ff072219 */ /* 0x000fe20000011618 */
[C---:B------:R-:W-:Y:S01]  /*5460*/  IMAD R2, R40.reuse, R3, RZ ;  /* 0x0000000328027224 */ /* 0x040fe200078e02ff */
[----:B------:R-:W-:Y:S02]  /*5470*/  SEL R5, R43, R22, !P0 ;  /* 0x000000162b057207 */ /* 0x000fe40004000000 */
[----:B------:R-:W-:Y:S01]  /*5480*/  SEL R3, R45, R26, !P3 ;  /* 0x0000001a2d037207 */ /* 0x000fe20005800000 */
[----:B------:R-:W-:Y:S01]  /*5490*/  IMAD R4, R40, R7, RZ ;  /* 0x0000000728047224 */ /* 0x000fe200078e02ff */
[C---:B------:R-:W-:Y:S01]  /*54a0*/  ISETP.GE.AND P0, PT, R5.reuse, R2, PT ;  /* 0x000000020500720c */ /* 0x040fe20003f06270 */
[----:B------:R-:W-:Y:S03]  /*54b0*/  IMAD.HI.U32 R6, R5, R36, RZ ;  /* 0x0000002405067227 */ /* 0x000fe600078e00ff */
[----:B------:R-:W-:Y:S01]  /*54c0*/  ISETP.GE.OR P0, PT, R3, R4, P0 ;  /* 0x000000040300720c */ /* 0x000fe20000706670 */
[----:B------:R-:W-:Y:S01]  /*54d0*/  IMAD.MOV R4, RZ, RZ, -R3 ;  /* 0x000000ffff047224 */ /* 0x000fe200078e0a03 */
[-C--:B------:R-:W-:Y:S03]  /*54e0*/  SHF.R.U32.HI R6, RZ, R37.reuse, R6 ;  /* 0x00000025ff067219 */ /* 0x080fe60000011606 */
[----:B------:R-:W-:Y:S01]  /*54f0*/  IMAD R45, R42, R4, R45 ;  /* 0x000000042a2d7224 */ /* 0x000fe200078e022d */
[----:B------:R-:W-:Y:S05]  /*5500*/  SEL R15, R5, R6, !P2 ;  /* 0x00000006050f7207 */ /* 0x000fea0005000000 */
[----:B------:R-:W-:Y:S02]  /*5510*/  IMAD.MOV R6, RZ, RZ, -R15 ;  /* 0x000000ffff067224 */ /* 0x000fe400078e0a0f */
[C---:B------:R-:W-:Y:S04]  /*5520*/  @!P0 IMAD.HI.U32 R2, R3.reuse, R36, RZ ;  /* 0x0000002403028227 */ /* 0x040fe800078e00ff */
[----:B------:R-:W-:Y:S01]  /*5530*/  IMAD R6, R40, R6, R5 ;  /* 0x0000000628067224 */ /* 0x000fe200078e0205 */
[----:B------:R-:W-:Y:S04]  /*5540*/  @!P0 SHF.R.U32.HI R2, RZ, R37, R2 ;  /* 0x00000025ff028219 */ /* 0x000fe80000011602 */
[----:B------:R-:W-:Y:S02]  /*5550*/  @!P0 SEL R0, R3, R2, !P2 ;  /* 0x0000000203008207 */ /* 0x000fe40005000000 */
[----:B------:R-:W-:Y:S02]  /*5560*/  IADD3 R2, PT, PT, -R5, RZ, RZ ;  /* 0x000000ff05027210 */ /* 0x000fe40007ffe1ff */
[----:B------:R-:W-:Y:S01]  /*5570*/  @!P0 IADD3 R8, PT, PT, R15, -R0, RZ ;  /* 0x800000000f088210 */ /* 0x000fe20007ffe0ff */
[----:B------:R-:W-:Y:S02]  /*5580*/  @!P0 IMAD R0, R7, R6, R0 ;  /* 0x0000000607008224 */ /* 0x000fe400078e0200 */
[----:B------:R-:W-:Y:S02]  /*5590*/  IMAD R43, R38, R2, R43 ;  /* 0x00000002262b7224 */ /* 0x000fe400078e022b */
[----:B------:R-:W-:Y:S02]  /*55a0*/  @!P0 IMAD R5, R8, R40, R3 ;  /* 0x0000002808058224 */ /* 0x000fe400078e0203 */
[----:B------:R-:W-:Y:S04]  /*55b0*/  @!P0 IMAD.MOV.U32 R3, RZ, RZ, R0 ;  /* 0x000000ffff038224 */ /* 0x000fe800078e0000 */
[----:B------:R-:W-:Y:S02]  /*55c0*/  IMAD R45, R3, R42, R45 ;  /* 0x0000002a032d7224 */ /* 0x000fe400078e022d */
[----:B------:R-:W-:Y:S07]  /*55d0*/  IMAD R43, R5, R38, R43 ;  /* 0x00000026052b7224 */ /* 0x000fee00078e022b */
.L_x_94:
[----:B-1----:R-:W-:Y:S01]  /*55e0*/  @!P1 ISETP.NE.AND P0, PT, R10, 0x1, PT ;  /* 0x000000010a00980c */ /* 0x002fe20003f05270 */
[----:B------:R-:W-:Y:S01]  /*55f0*/  @!P1 IMAD.HI.U32 R0, R45, R12, RZ ;  /* 0x0000000c2d009227 */ /* 0x000fe200078e00ff */
[----:B------:R-:W-:Y:S01]  /*5600*/  @!P1 ISETP.NE.AND P2, PT, R9, 0x1, PT ;  /* 0x000000010900980c */ /* 0x000fe20003f45270 */
[----:B------:R-:W-:Y:S01]  /*5610*/  ULOP3.LUT UP0, URZ, UR48, 0x1b0, URZ, 0xc0, !UPT ;  /* 0x000001b030ff7892 */ /* 0x000fe2000f80c0ff */
[----:B------:R-:W-:Y:S01]  /*5620*/  R2UR UR42, R21 ;  /* 0x00000000152a72ca */ /* 0x000fe200000e0000 */
[----:B------:R-:W-:Y:S01]  /*5630*/  @!P1 IMAD.HI.U32 R3, R43, R11, RZ ;  /* 0x0000000b2b039227 */ /* 0x000fe200078e00ff */
[----:B------:R-:W-:Y:S02]  /*5640*/  @!P1 SHF.R.U32.HI R0, RZ, R13, R0 ;  /* 0x0000000dff009219 */ /* 0x000fe40000011600 */
[----:B------:R-:W-:Y:S01]  /*5650*/  R2UR UR41, R20 ;  /* 0x00000000142972ca */ /* 0x000fe200000e0000 */
[----:B------:R-:W-:Y:S01]  /*5660*/  VIADD R112, R112, 0x1 ;  /* 0x0000000170707836 */ /* 0x000fe20000000000 */
[----:B------:R-:W-:Y:S02]  /*5670*/  @!P1 SHF.R.U32.HI R2, RZ, R14, R3 ;  /* 0x0000000eff029219 */ /* 0x000fe40000011603 */
[----:B------:R-:W-:Y:S02]  /*5680*/  @!P1 SEL R3, R45, R0, !P2 ;  /* 0x000000002d039207 */ /* 0x000fe40005000000 */
[----:B------:R-:W-:Y:S02]  /*5690*/  @!P1 SEL R2, R43, R2, !P0 ;  /* 0x000000022b029207 */ /* 0x000fe40004000000 */
[----:B------:R-:W-:Y:S01]  /*56a0*/  @P4 SHF.R.U32.HI R103, RZ, 0x10, R17 ;  /* 0x00000010ff674819 */ /* 0x000fe20000011611 */
[----:B------:R-:W-:Y:S02]  /*56b0*/  USHF.L.U32 UR42, UR42, 0x6, URZ ;  /* 0x000000062a2a7899 */ /* 0x000fe400080006ff */
[----:B------:R-:W-:Y:S02]  /*56c0*/  @!P1 IMAD.IADD R0, R2, 0x1, -R3 ;  /* 0x0000000102009824 */ /* 0x000fe400078e0a03 */
[----:B------:R-:W-:Y:S01]  /*56d0*/  @!P1 IMAD.IADD R2, R3, 0x1, -R2 ;  /* 0x0000000103029824 */ /* 0x000fe200078e0a02 */
[----:B------:R-:W-:Y:S01]  /*56e0*/  USHF.L.U32 UR41, UR41, 0x7, URZ ;  /* 0x0000000729297899 */ /* 0x000fe200080006ff */
[----:B------:R-:W-:Y:S02]  /*56f0*/  @!P1 IMAD R45, R0, R9, R45 ;  /* 0x00000009002d9224 */ /* 0x000fe400078e022d */
[----:B------:R-:W-:Y:S01]  /*5700*/  @!P1 IMAD R43, R2, R10, R43 ;  /* 0x0000000a022b9224 */ /* 0x000fe200078e022b */
[----:B------:R-:W-:Y:S08]  /*5710*/  BRA.U !UP0, `(.L_x_95) ;  /* 0x0000000108407547 */ /* 0x000ff0000b800000 */
[----:B------:R-:W1:Y:S01]  /*5720*/  LDCU.64 UR8, c[0x4][0x80] ;  /* 0x01001000ff0877ac */ /* 0x000e620008000a00 */
[----:B------:R-:W-:Y:S01]  /*5730*/  MOV R3, 0x0 ;  /* 0x0000000000037802 */ /* 0x000fe20000000f00 */
[----:B------:R-:W-:Y:S02]  /*5740*/  HFMA2 R12, -RZ, RZ, 0, 5.9604644775390625e-08 ;  /* 0x00000001ff0c7431 */ /* 0x000fe400000001ff */
[----:B------:R-:W-:Y:S02]  /*5750*/  IMAD.MOV.U32 R8, RZ, RZ, 0x70 ;  /* 0x00000070ff087424 */ /* 0x000fe400078e00ff */
[----:B------:R-:W-:Y:S01]  /*5760*/  IMAD.MOV.U32 R13, RZ, RZ, RZ ;  /* 0x000000ffff0d7224 */ /* 0x000fe200078e00ff */
[----:B------:R-:W2:Y:S01]  /*5770*/  LDCU.64 UR6, c[0x4][0x88] ;  /* 0x01001100ff0677ac */ /* 0x000ea20008000a00 */
[----:B------:R-:W3:Y:S01]  /*5780*/  LDC.64 R2, c[0x4][R3] ;  /* 0x0100000003027b82 */ /* 0x000ee20000000a00 */
[----:B------:R-:W4:Y:S01]  /*5790*/  LDCU.64 UR4, c[0x4][0x8] ;  /* 0x01000100ff0477ac */ /* 0x000f220008000a00 */
[----:B-1----:R-:W-:Y:S01]  /*57a0*/  MOV R5, UR9 ;  /* 0x0000000900057c02 */ /* 0x002fe20008000f00 */
[----:B------:R-:W-:Y:S01]  /*57b0*/  IMAD.U32 R4, RZ, RZ, UR8 ;  /* 0x00000008ff047e24 */ /* 0x000fe2000f8e00ff */
[----:B--2---:R-:W-:Y:S01]  /*57c0*/  MOV R7, UR7 ;  /* 0x0000000700077c02 */ /* 0x004fe20008000f00 */
[----:B------:R-:W-:Y:S01]  /*57d0*/  IMAD.U32 R6, RZ, RZ, UR6 ;  /* 0x00000006ff067e24 */ /* 0x000fe2000f8e00ff */
[----:B----4-:R-:W-:Y:S01]  /*57e0*/  MOV R11, UR5 ;  /* 0x00000005000b7c02 */ /* 0x010fe20008000f00 */
[----:B------:R-:W-:Y:S02]  /*57f0*/  IMAD.U32 R10, RZ, RZ, UR4 ;  /* 0x00000004ff0a7e24 */ /* 0x000fe4000f8e00ff */
[----:B------:R-:W-:Y:S07]  /*5800*/  LEPC R20, `(.L_x_95) ;  /* 0x000000001014794e */ /* 0x000fee0000000000 */
[----:B---3-5:R-:W-:Y:S05]  /*5810*/  CALL.ABS.NOINC R2 ;  /* 0x0000000002007343 */ /* 0x028fea0003c00000 */
.L_x_95:
[----:B------:R-:W-:Y:S01]  /*5820*/  LOP3.LUT P0, RZ, R109, 0x1b0, RZ, 0xc0, !PT ;  /* 0x000001b06dff7812 */ /* 0x000fe2000780c0ff */
[----:B------:R-:W-:Y:S11]  /*5830*/  BSSY.RECONVERGENT B6, `(.L_x_96) ;  /* 0x0000013000067945 */ /* 0x000ff60003800200 */
[----:B------:R-:W-:Y:S01]  /*5840*/  @!UPT UIADD3 URZ, UPT, UPT, URZ, URZ, URZ ;  /* 0x000000fffffff290 */ /* 0x000fe2000fffe0ff */
[----:B------:R-:W-:Y:S05]  /*5850*/  @!P0 BRA `(.L_x_97) ;  /* 0x0000000000408947 */ /* 0x000fea0003800000 */
        /* <DEDUP_REMOVED lines=16> */
.L_x_97:
[----:B------:R-:W-:Y:S05]  /*5960*/  BSYNC.RECONVERGENT B6 ;  /* 0x0000000000067941 */ /* 0x000fea0003800200 */
.L_x_96:
[----:B------:R-:W-:Y:S01]  /*5970*/  ISETP.NE.U32.AND P4, PT, R90, RZ, PT ;  /* 0x000000ff5a00720c */ /* 0x000fe20003f85070 */
[----:B------:R-:W-:Y:S01]  /*5980*/  UISETP.NE.AND UP2, UPT, UR50, URZ, UPT ;  /* 0x000000ff3200728c */ /* 0x000fe2000bf45270 */
[----:B------:R-:W-:Y:S01]  /*5990*/  ISETP.NE.U32.AND P2, PT, RZ, UR38, PT ;  /* 0x00000026ff007c0c */ /* 0x000fe2000bf45070 */
[----:B------:R-:W-:Y:S01]  /*59a0*/  UISETP.NE.U32.AND UP1, UPT, UR44, URZ, UPT ;  /* 0x000000ff2c00728c */ /* 0x000fe2000bf25070 */
[----:B------:R-:W-:Y:S01]  /*59b0*/  ISETP.NE.AND.EX P4, PT, R91, RZ, PT, P4 ;  /* 0x000000ff5b00720c */ /* 0x000fe20003f85340 */
[----:B------:R-:W-:Y:S01]  /*59c0*/  UPLOP3.LUT UP0, UPT, UPT, UPT, UPT, 0x40, 0x4 ;  /* 0x000000000004789c */ /* 0x000fe20003f0e870 */
[----:B------:R-:W-:Y:S01]  /*59d0*/  ISETP.NE.AND.EX P2, PT, RZ, UR39, PT, P2 ;  /* 0x00000027ff007c0c */ /* 0x000fe2000bf45320 */
[----:B------:R-:W-:Y:S01]  /*59e0*/  UISETP.NE.AND.EX UP1, UPT, UR45, URZ, UPT, UP1 ;  /* 0x000000ff2d00728c */ /* 0x000fe2000bf25310 */
[----:B------:R-:W-:Y:S04]  /*59f0*/  PLOP3.LUT P1, PT, PT, PT, UP2, 0x80, 0x8 ;  /* 0x000000000008781c */ /* 0x000fe80003f2f028 */
[----:B------:R-:W-:Y:S06]  /*5a00*/  @UP2 UPLOP3.LUT UP0, UPT, UPT, UPT, UP1, 0x80, 0x8 ;  /* 0x000000000008289c */ /* 0x000fec0003f0f010 */
[----:B------:R-:W-:Y:S01]  /*5a10*/  PLOP3.LUT P0, PT, PT, PT, UP0, 0x80, 0x8 ;  /* 0x000000000008781c */ /* 0x000fe20003f0f008 */
[----:B------:R-:W-:Y:S01]  /*5a20*/  @!UPT UIADD3 URZ, UPT, UPT, URZ, URZ, URZ ;  /* 0x000000fffffff290 */ /* 0x000fe2000fffe0ff */
[----:B------:R-:W-:Y:S11]  /*5a30*/  BRA.U !UP1, `(.L_x_98) ;  /* 0x0000000109387547 */ /* 0x000ff6000b800000 */
[----:B------:R-:W-:Y:S01]  /*5a40*/  UISETP.NE.U32.AND UP0, UPT, UR38, URZ, UPT ;  /* 0x000000ff2600728c */ /* 0x000fe2000bf05070 */
[----:B------:R-:W-:Y:S02]  /*5a50*/  HFMA2 R0, -RZ, RZ, 0, 5.9604644775390625e-08 ;  /* 0x00000001ff007431 */ /* 0x000fe400000001ff */
[----:B------:R-:W-:Y:S01]  /*5a60*/  IMAD.MOV.U32 R95, RZ, RZ, 0x1 ;  /* 0x00000001ff5f7424 */ /* 0x000fe200078e00ff */
[----:B------:R-:W-:Y:S06]  /*5a70*/  UISETP.NE.AND.EX UP0, UPT, UR39, URZ, UPT, UP0 ;  /* 0x000000ff2700728c */ /* 0x000fec000bf05300 */
[----:B------:R-:W-:Y:S05]  /*5a80*/  PLOP3.LUT P3, PT, PT, PT, UP0, 0x80, 0x8 ;  /* 0x000000000008781c */ /* 0x000fea0003f6f008 */
[----:B------:R-:W1:Y:S01]  /*5a90*/  @UP0 LDCU.64 UR6, c[0x0][0x888] ;  /* 0x00011100ff0607ac */ /* 0x000e620008000a00 */
[----:B------:R-:W-:Y:S07]  /*5aa0*/  @UP0 UIMAD UR4, UR36, UR44, URZ ;  /* 0x0000002c240402a4 */ /* 0x000fee000f8e02ff */
[----:B------:R-:W-:Y:S01]  /*5ab0*/  @!P3 PRMT R95, R0, 0x7610, R95 ;  /* 0x00007610005fb816 */ /* 0x000fe2000000005f */
[----:B-1----:R-:W-:Y:S03]  /*5ac0*/  @UP0 UIMAD.WIDE UR6, UR4, 0x4, UR6 ;  /* 0x00000004040608a5 */ /* 0x002fe6000f8e0206 */
[----:B------:R-:W1:Y:S03]  /*5ad0*/  @!UP0 LDCU UR4, c[0x0][0x880] ;  /* 0x00011000ff0487ac */ /* 0x000e660008000800 */
[----:B------:R-:W-:Y:S01]  /*5ae0*/  IMAD.U32 R2, RZ, RZ, UR6 ;  /* 0x00000006ff027e24 */ /* 0x000fe2000f8e00ff */
[----:B------:R-:W-:Y:S05]  /*5af0*/  MOV R3, UR7 ;  /* 0x0000000700037c02 */ /* 0x000fea0008000f00 */
[----:B-----5:R2:W5:Y:S02]  /*5b00*/  @P3 LDG.E R49, desc[UR46][R2.64] ;  /* 0x0000002e02313981 */ /* 0x020564000c1e1900 */
[----:B-12---:R-:W-:Y:S02]  /*5b10*/  @!P3 IMAD.U32 R49, RZ, RZ, UR4 ;  /* 0x00000004ff31be24 */ /* 0x006fe4000f8e00ff */
.L_x_98:
[----:B------:R-:W-:Y:S05]  /*5b20*/  @!P4 BRA `(.L_x_99) ;  /* 0x000000000020c947 */ /* 0x000fea0003800000 */
[----:B------:R-:W-:Y:S04]  /*5b30*/  ISETP.NE.U32.AND P3, PT, R88, RZ, PT ;  /* 0x000000ff5800720c */ /* 0x000fe80003f65070 */
[----:B------:R-:W-:Y:S11]  /*5b40*/  ISETP.NE.AND.EX P3, PT, R89, RZ, PT, P3 ;  /* 0x000000ff5900720c */ /* 0x000ff60003f65330 */
[----:B------:R-:W-:Y:S02]  /*5b50*/  @!UPT UIADD3 URZ, UPT, UPT, URZ, URZ, URZ ;  /* 0x000000fffffff290 */ /* 0x000fe4000fffe0ff */
[----:B------:R-:W1:Y:S01]  /*5b60*/  @P3 LDC.64 R2, c[0x0][0x8a8] ;  /* 0x00022a00ff023b82 */ /* 0x000e620000000a00 */
[----:B------:R-:W-:Y:S04]  /*5b70*/  @P3 IMAD R0, R90, UR36, RZ ;  /* 0x000000245a003c24 */ /* 0x000fe8000f8e02ff */
[----:B-1----:R-:W-:Y:S05]  /*5b80*/  @P3 IMAD.WIDE R2, R0, 0x4, R2 ;  /* 0x0000000400023825 */ /* 0x002fea00078e0202 */
[----:B-----5:R1:W5:Y:S02]  /*5b90*/  @P3 LDG.E R47, desc[UR46][R2.64] ;  /* 0x0000002e022f3981 */ /* 0x020364000c1e1900 */
[----:B-1----:R-:W2:Y:S02]  /*5ba0*/  @!P3 LDC R47, c[0x0][0x8a0] ;  /* 0x00022800ff2fbb82 */ /* 0x002ea40000000800 */
.L_x_99:
[----:B-----5:R-:W-:Y:S01]  /*5bb0*/  FSETP.NEU.AND P4, PT, R49, RZ, PT ;  /* 0x000000ff3100720b */ /* 0x020fe20003f8d000 */
[----:B------:R-:W-:Y:S01]  /*5bc0*/  BSSY B1, `(.L_x_100) ;  /* 0x0000042000017945 */ /* 0x000fe20003800000 */
[----:B------:R-:W-:Y:S01]  /*5bd0*/  SEL R7, RZ, 0xffffffff, P2 ;  /* 0xffffffffff077807 */ /* 0x000fe20001000000 */
[----:B------:R-:W-:Y:S01]  /*5be0*/  IMAD.MOV.U32 R115, RZ, RZ, 0x1 ;  /* 0x00000001ff737424 */ /* 0x000fe200078e00ff */
[----:B------:R-:W-:Y:S02]  /*5bf0*/  LOP3.LUT P3, RZ, R95, 0xff, RZ, 0xc0, !PT ;  /* 0x000000ff5fff7812 */ /* 0x000fe4000786c0ff */
[----:B------:R-:W-:Y:S02]  /*5c00*/  CS2R R86, SRZ ;  /* 0x0000000000567805 */ /* 0x000fe4000001ff00 */
[----:B------:R-:W-:Y:S02]  /*5c10*/  @P1 SEL R4, RZ, 0xffffffff, P4 ;  /* 0xffffffffff041807 */ /* 0x000fe40002000000 */
[----:B------:R-:W-:Y:S02]  /*5c20*/  CS2R R84, SRZ ;  /* 0x0000000000547805 */ /* 0x000fe4000001ff00 */
[----:B------:R-:W-:Y:S02]  /*5c30*/  LEA R0, R105, UR49, 0x3 ;  /* 0x0000003169007c11 */ /* 0x000fe4000f8e18ff */
[----:B------:R-:W-:Y:S02]  /*5c40*/  CS2R R82, SRZ ;  /* 0x0000000000527805 */ /* 0x000fe4000001ff00 */
[----:B------:R-:W-:Y:S02]  /*5c50*/  @P0 SEL R4, R7, R4, !P3 ;  /* 0x0000000407040207 */ /* 0x000fe40005800000 */
[----:B------:R-:W-:Y:S02]  /*5c60*/  CS2R R80, SRZ ;  /* 0x0000000000507805 */ /* 0x000fe4000001ff00 */
[----:B------:R-:W-:Y:S02]  /*5c70*/  LEA R113, R44, UR49, 0x3 ;  /* 0x000000312c717c11 */ /* 0x000fe4000f8e18ff */
[----:B------:R-:W-:Y:S02]  /*5c80*/  @P1 LOP3.LUT R4, R4, 0x1, RZ, 0xc0, !PT ;  /* 0x0000000104041812 */ /* 0x000fe400078ec0ff */
[----:B------:R-:W-:Y:S02]  /*5c90*/  SHF.L.U32 R2, R107, 0x1f, RZ ;  /* 0x0000001f6b027819 */ /* 0x000fe400000006ff */
[----:B------:R-:W-:Y:S02]  /*5ca0*/  ISETP.NE.U32.OR P6, PT, R4, 0x1, !P1 ;  /* 0x000000010400780c */ /* 0x000fe40004fc5470 */
[----:B------:R-:W-:Y:S02]  /*5cb0*/  PLOP3.LUT P2, PT, PT, PT, UP1, 0x80, 0x8 ;  /* 0x000000000008781c */ /* 0x000fe40003f4f018 */
[----:B------:R-:W-:Y:S02]  /*5cc0*/  LEA.HI R5, R44, R44, RZ, 0x1 ;  /* 0x0000002c2c057211 */ /* 0x000fe400078f08ff */
[----:B------:R-:W-:Y:S02]  /*5cd0*/  SEL R4, RZ, 0xffffffff, P4 ;  /* 0xffffffffff047807 */ /* 0x000fe40002000000 */
[----:B------:R-:W-:Y:S01]  /*5ce0*/  P2R R114, PR, RZ, 0x40 ;  /* 0x00000040ff727803 */ /* 0x000fe20000000000 */
[C---:B------:R-:W-:Y:S01]  /*5cf0*/  IMAD.SHL.U32 R3, R5.reuse, 0x40, RZ ;  /* 0x0000004005037824 */ /* 0x040fe200078e00ff */
[----:B------:R-:W-:Y:S03]  /*5d00*/  LOP3.LUT R5, R5, 0xffe, RZ, 0xc0, !PT ;  /* 0x00000ffe05057812 */ /* 0x000fe600078ec0ff */
[----:B------:R-:W-:Y:S02]  /*5d10*/  @P6 SHF.L.U32 R9, R104, 0x1f, RZ ;  /* 0x0000001f68096819 */ /* 0x000fe400000006ff */
[----:B------:R-:W-:Y:S01]  /*5d20*/  @P2 SEL R4, R7, R4, !P3 ;  /* 0x0000000407042207 */ /* 0x000fe20005800000 */
[----:B------:R-:W-:Y:S01]  /*5d30*/  IMAD.IADD R48, R44, 0x1, -R5 ;  /* 0x000000012c307824 */ /* 0x000fe200078e0a05 */
[----:B------:R-:W1:Y:S01]  /*5d40*/  @P6 SYNCS.PHASECHK.TRANS64.TRYWAIT P1, [R0+URZ+0x110], R9 ;  /* 0x00011009000065a7 */ /* 0x000e6200080211ff */
[----:B------:R-:W-:Y:S02]  /*5d50*/  LOP3.LUT R3, R3, 0xffffff80, RZ, 0xc0, !PT ;  /* 0xffffff8003037812 */ /* 0x000fe400078ec0ff */
[----:B------:R-:W-:Y:S03]  /*5d60*/  LOP3.LUT R4, R4, 0x1, RZ, 0xc0, !PT ;  /* 0x0000000104047812 */ /* 0x000fe600078ec0ff */
[----:B------:R-:W-:Y:S01]  /*5d70*/  IMAD.IADD R3, R46, 0x1, R3 ;  /* 0x000000012e037824 */ /* 0x000fe200078e0203 */
[----:B------:R-:W-:Y:S03]  /*5d80*/  ISETP.NE.U32.AND P5, PT, R4, 0x1, PT ;  /* 0x000000010400780c */ /* 0x000fe60003fa5070 */
[----:B------:R-:W-:Y:S01]  /*5d90*/  IMAD R48, R48, 0x100000, R3 ;  /* 0x0010000030307824 */ /* 0x000fe200078e0203 */
[----:B------:R-:W-:Y:S01]  /*5da0*/  P2R R124, PR, RZ, 0x20 ;  /* 0x00000020ff7c7803 */ /* 0x000fe20000000000 */
[----:B------:R3:W4:Y:S01]  /*5db0*/  SYNCS.PHASECHK.TRANS64.TRYWAIT P0, [R113+URZ+0x160], R2 ;  /* 0x00016002710075a7 */ /* 0x00072200080011ff */
[----:B-1----:R-:W-:Y:S01]  /*5dc0*/  @P6 SEL R115, RZ, 0x1, !P1 ;  /* 0x00000001ff736807 */ /* 0x002fe20004800000 */
[----:B---3--:R-:W-:Y:S06]  /*5dd0*/  @!P6 BRA `(.L_x_101) ;  /* 0x000000000080e947 */ /* 0x008fec0003800000 */
[----:B------:R-:W-:Y:S01]  /*5de0*/  @P5 IMAD R5, R105, 0x1000, R100 ;  /* 0x0000100069055824 */ /* 0x000fe200078e0264 */
[----:B------:R-:W-:Y:S01]  /*5df0*/  ISETP.NE.AND P1, PT, R115, RZ, PT ;  /* 0x000000ff7300720c */ /* 0x000fe20003f25270 */
[----:B------:R-:W-:Y:S01]  /*5e00*/  BSSY B0, `(.L_x_102) ;  /* 0x000000b000007945 */ /* 0x000fe20003800000 */
[----:B------:R-:W-:Y:S01]  /*5e10*/  CS2R R82, SRZ ;  /* 0x0000000000527805 */ /* 0x000fe2000001ff00 */
[----:B------:R-:W-:Y:S01]  /*5e20*/  @P5 VIADD R4, R5, UR49 ;  /* 0x0000003105045c36 */ /* 0x000fe20008000000 */
[----:B------:R-:W-:Y:S02]  /*5e30*/  CS2R R80, SRZ ;  /* 0x0000000000507805 */ /* 0x000fe4000001ff00 */
[----:B------:R-:W-:Y:S02]  /*5e40*/  CS2R R86, SRZ ;  /* 0x0000000000567805 */ /* 0x000fe4000001ff00 */
[----:B------:R-:W-:Y:S01]  /*5e50*/  CS2R R84, SRZ ;  /* 0x0000000000547805 */ /* 0x000fe2000001ff00 */
[----:B------:R-:W-:Y:S04]  /*5e60*/  @P5 IMAD R4, R108, -0x10, R4 ;  /* 0xfffffff06c045824 */ /* 0x000fe800078e0204 */
[----:B------:R-:W-:Y:S05]  /*5e70*/  @P1 BRA `(.L_x_103) ;  /* 0x00000000000c1947 */ /* 0x000fea0003800000 */
[----:B------:R-:W-:Y:S04]  /*5e80*/  SHF.L.U32 R3, R104, 0x1f, RZ ;  /* 0x0000001f68037819 */ /* 0x000fe800000006ff */
[----:B------:R-:W1:Y:S02]  /*5e90*/  SYNCS.PHASECHK.TRANS64.TRYWAIT P1, [R0+URZ+0x110], R3 ;  /* 0x00011003000075a7 */ /* 0x000e6400080211ff */
[----:B-1----:R-:W-:Y:S05]  /*5ea0*/  @!P1 BRA `(.L_x_104) ;  /* 0x0000002800289947 */ /* 0x002fea0003800000 */
.L_x_103:
[----:B------:R-:W-:Y:S05]  /*5eb0*/  BSYNC B0 ;  /* 0x0000000000007941 */ /* 0x000fea0003800000 */
.L_x_102:
[----:B------:R-:W-:Y:S01]  /*5ec0*/  ISETP.NE.AND P1, PT, R124, RZ, PT ;  /* 0x000000ff7c00720c */ /* 0x000fe20003f25270 */
[----:B-1----:R-:W-:Y:S02]  /*5ed0*/  VIADD R3, R0, 0x120 ;  /* 0x0000012000037836 */ /* 0x002fe40000000000 */
[----:B------:R-:W-:Y:S02]  /*5ee0*/  IMAD.U32 R0, RZ, RZ, UR37 ;  /* 0x00000025ff007e24 */ /* 0x000fe4000f8e00ff */
[----:B------:R-:W-:Y:S03]  /*5ef0*/  VIADD R105, R105, 0x1 ;  /* 0x0000000169697836 */ /* 0x000fe60000000000 */
[----:B------:R-:W-:Y:S05]  /*5f00*/  PRMT R0, R0, 0x654, R3 ;  /* 0x0000065400007816 */ /* 0x000fea0000000003 */
[----:B------:R1:W3:Y:S04]  /*5f10*/  @P1 LDS.128 R80, [R5+UR49+0x200] ;  /* 0x0002003105501984 */ /* 0x0002e80008000c00 */
[----:B------:R1:W1:Y:S01]  /*5f20*/  @P1 LDS.128 R84, [R4+0x210] ;  /* 0x0002100004541984 */ /* 0x0002620000000c00 */
[C---:B------:R-:W-:Y:S01]  /*5f30*/  ISETP.NE.AND P1, PT, R105.reuse, 0x2, PT ;  /* 0x000000026900780c */ /* 0x040fe20003f25270 */
[----:B------:R-:W-:Y:S01]  /*5f40*/  @!PT LDS RZ, [RZ] ;  /* 0x00000000fffff984 */ /* 0x000fe20000000800 */
[----:B------:R-:W-:Y:S01]  /*5f50*/  @!PT LDS RZ, [RZ] ;  /* 0x00000000fffff984 */ /* 0x000fe20000000800 */
[----:B------:R-:W-:Y:S01]  /*5f60*/  @!PT LDS RZ, [RZ] ;  /* 0x00000000fffff984 */ /* 0x000fe20000000800 */
[----:B------:R-:W-:Y:S01]  /*5f70*/  @!PT LDS RZ, [RZ] ;  /* 0x00000000fffff984 */ /* 0x000fe20000000800 */
[----:B------:R5:W-:Y:S06]  /*5f80*/  MEMBAR.ALL.CTA ;  /* 0x0000000000007992 */ /* 0x000bec0000008000 */
[----:B-----5:R-:W5:Y:S01]  /*5f90*/  FENCE.VIEW.ASYNC.S ;  /* 0x00000000000073c6 */ /* 0x020f620000000000 */
[----:B------:R-:W-:Y:S02]  /*5fa0*/  SEL R3, RZ, 0x1, P1 ;  /* 0x00000001ff037807 */ /* 0x000fe40000800000 */
[----:B------:R-:W-:Y:S02]  /*5fb0*/  SEL R105, R105, RZ, P1 ;  /* 0x000000ff69697207 */ /* 0x000fe40000800000 */
[----:B------:R-:W-:Y:S01]  /*5fc0*/  LOP3.LUT R104, R104, R3, RZ, 0x3c, !PT ;  /* 0x0000000368687212 */ /* 0x000fe200078e3cff */
[----:B-----5:R1:W-:Y:S06]  /*5fd0*/  SYNCS.ARRIVE.TRANS64.RED.A1T0 RZ, [R0+URZ], RZ ;  /* 0x000000ff00ff79a7 */ /* 0x0203ec00081004ff */
.L_x_101:
[----:B------:R-:W-:Y:S05]  /*5fe0*/  BSYNC B1 ;  /* 0x0000000000017941 */ /* 0x000fea0003800000 */
.L_x_100:
[----:B-1----:R-:W-:Y:S04]  /*5ff0*/  SHF.R.U32.HI R0, RZ, 0x15, R48 ;  /* 0x00000015ff007819 */ /* 0x002fe80000011630 */
[----:B------:R-:W-:Y:S01]  /*6000*/  LOP3.LUT P1, RZ, R0, 0x3, R101, 0x48, !PT ;  /* 0x0000000300ff7812 */ /* 0x000fe20007824865 */
[----:B------:R-:W-:Y:S01]  /*6010*/  @!UPT UIADD3 URZ, UPT, UPT, URZ, URZ, URZ ;  /* 0x000000fffffff290 */ /* 0x000fe2000fffe0ff */
[----:B----4-:R-:W-:Y:S11]  /*6020*/  @P0 BRA `(.L_x_105) ;  /* 0x0000000000080947 */ /* 0x010ff60003800000 */
[----:B------:R-:W1:Y:S02]  /*6030*/  SYNCS.PHASECHK.TRANS64.TRYWAIT P0, [R113+URZ+0x160], R2 ;  /* 0x00016002710075a7 */ /* 0x000e6400080011ff */
[----:B-1----:R-:W-:Y:S05]  /*6040*/  @!P0 BRA `(.L_x_106) ;  /* 0x0000002400d48947 */ /* 0x002fea0003800000 */
.L_x_105:
[----:B------:R-:W-:Y:S05]  /*6050*/  @!P1 BRA `(.L_x_107) ;  /* 0x0000000000409947 */ /* 0x000fea0003800000 */
[----:B------:R-:W4:Y:S01]  /*6060*/  LDCU.64 UR8, c[0x4][0x70] ;  /* 0x01000e00ff0877ac */ /* 0x000f220008000a00 */
[----:B------:R-:W-:Y:S01]  /*6070*/  MOV R3, 0x0 ;  /* 0x0000000000037802 */ /* 0x000fe20000000f00 */
[----:B------:R-:W-:Y:S02]  /*6080*/  HFMA2 R12, -RZ, RZ, 0, 5.9604644775390625e-08 ;  /* 0x00000001ff0c7431 */ /* 0x000fe400000001ff */
[----:B------:R-:W-:Y:S02]  /*6090*/  IMAD.MOV.U32 R8, RZ, RZ, 0x192 ;  /* 0x00000192ff087424 */ /* 0x000fe400078e00ff */
[----:B------:R-:W-:Y:S01]  /*60a0*/  IMAD.MOV.U32 R13, RZ, RZ, RZ ;  /* 0x000000ffff0d7224 */ /* 0x000fe200078e00ff */
[----:B------:R-:W5:Y:S01]  /*60b0*/  LDCU.64 UR6, c[0x4][0x78] ;  /* 0x01000f00ff0677ac */ /* 0x000f620008000a00 */
[----:B-1----:R-:W1:Y:S01]  /*60c0*/  LDC.64 R2, c[0x4][R3] ;  /* 0x0100000003027b82 */ /* 0x002e620000000a00 */
[----:B------:R-:W2:Y:S01]  /*60d0*/  LDCU.64 UR4, c[0x4][0x10] ;  /* 0x01000200ff0477ac */ /* 0x000ea20008000a00 */
[----:B----4-:R-:W-:Y:S01]  /*60e0*/  MOV R5, UR9 ;  /* 0x0000000900057c02 */ /* 0x010fe20008000f00 */
[----:B------:R-:W-:Y:S01]  /*60f0*/  IMAD.U32 R4, RZ, RZ, UR8 ;  /* 0x00000008ff047e24 */ /* 0x000fe2000f8e00ff */
[----:B-----5:R-:W-:Y:S01]  /*6100*/  MOV R7, UR7 ;  /* 0x0000000700077c02 */ /* 0x020fe20008000f00 */
[----:B------:R-:W-:Y:S01]  /*6110*/  IMAD.U32 R6, RZ, RZ, UR6 ;  /* 0x00000006ff067e24 */ /* 0x000fe2000f8e00ff */
[----:B--2---:R-:W-:Y:S01]  /*6120*/  MOV R11, UR5 ;  /* 0x00000005000b7c02 */ /* 0x004fe20008000f00 */
[----:B------:R-:W-:Y:S02]  /*6130*/  IMAD.U32 R10, RZ, RZ, UR4 ;  /* 0x00000004ff0a7e24 */ /* 0x000fe4000f8e00ff */
[----:B------:R-:W-:Y:S07]  /*6140*/  LEPC R20, `(.L_x_107) ;  /* 0x000000001014794e */ /* 0x000fee0000000000 */
[----:B-1-3--:R-:W-:Y:S05]  /*6150*/  CALL.ABS.NOINC R2 ;  /* 0x0000000002007343 */ /* 0x00afea0003c00000 */
.L_x_107:
[-C--:B---3--:R-:W-:Y:S01]  /*6160*/  F2FP.F16.E5M2.UNPACK_B R51, R80.reuse ;  /* 0x00000050ff33723e */ /* 0x088fe200020004ff */
[----:B------:R-:W-:Y:S05]  /*6170*/  WARPSYNC.ALL ;  /* 0x0000000000007948 */ /* 0x000fea0003800000 */
[----:B------:R-:W-:Y:S01]  /*6180*/  R2UR UR4, R48 ;  /* 0x00000000300472ca */ /* 0x000fe200000e0000 */
[--C-:B------:R-:W-:Y:S01]  /*6190*/  HADD2.F32 R50, -RZ, R51.reuse.H0_H0 ;  /* 0x20000033ff327230 */ /* 0x100fe20000004100 */
[----:B------:R-:W-:Y:S01]  /*61a0*/  F2FP.F16.E5M2.UNPACK_B R53, R80.H1 ;  /* 0x00000050ff35723e */ /* 0x000fe200030004ff */
[----:B------:R-:W-:Y:S01]  /*61b0*/  HADD2.F32 R51, -RZ, R51.H1_H1 ;  /* 0x30000033ff337230 */ /* 0x000fe20000004100 */
[-C--:B------:R-:W-:Y:S01]  /*61c0*/  F2FP.F16.E5M2.UNPACK_B R55, R81.reuse ;  /* 0x00000051ff37723e */ /* 0x080fe200020004ff */
[----:B------:R-:W-:Y:S01]  /*61d0*/  BSSY.RECONVERGENT B0, `(.L_x_108) ;  /* 0x0000099000007945 */ /* 0x000fe20003800200 */
[----:B------:R-:W-:Y:S01]  /*61e0*/  F2FP.F16.E5M2.UNPACK_B R57, R81.H1 ;  /* 0x00000051ff39723e */ /* 0x000fe200030004ff */
[--C-:B------:R-:W-:Y:S01]  /*61f0*/  HADD2.F32 R52, -RZ, R53.reuse.H0_H0 ;  /* 0x20000035ff347230 */ /* 0x100fe20000004100 */
[-C--:B------:R-:W-:Y:S01]  /*6200*/  F2FP.F16.E5M2.UNPACK_B R59, R82.reuse ;  /* 0x00000052ff3b723e */ /* 0x080fe200020004ff */
[----:B------:R-:W-:Y:S01]  /*6210*/  HADD2.F32 R54, -RZ, R53.H1_H1 ;  /* 0x30000035ff367230 */ /* 0x000fe20000004100 */
[----:B------:R-:W-:Y:S01]  /*6220*/  F2FP.F16.E5M2.UNPACK_B R61, R82.H1 ;  /* 0x00000052ff3d723e */ /* 0x000fe200030004ff */
[--C-:B------:R-:W-:Y:S01]  /*6230*/  HADD2.F32 R53, -RZ, R55.reuse.H0_H0 ;  /* 0x20000037ff357230 */ /* 0x100fe20000004100 */
[-C--:B------:R-:W-:Y:S01]  /*6240*/  F2FP.F16.E5M2.UNPACK_B R63, R83.reuse ;  /* 0x00000053ff3f723e */ /* 0x080fe200020004ff */
[----:B------:R-:W-:Y:S01]  /*6250*/  LDTM.16dp32bit_t0_t15.x32 R4, tmem[UR4] ;  /* 0x00000004000479ee */ /* 0x000fe20008a80000 */
[----:B------:R-:W2:Y:S01]  /*6260*/  LDTM.16dp32bit_t16_t31.x32 R4, tmem[UR4+0x20] ;  /* 0x00002004000479ee */ /* 0x000ea20008aa0000 */
[----:B------:R-:W-:Y:S01]  /*6270*/  SHF.L.U32 R125, R102, 0x4, RZ ;  /* 0x00000004667d7819 */ /* 0x000fe200000006ff */
[----:B------:R-:W-:Y:S01]  /*6280*/  HADD2.F32 R56, -RZ, R55.H1_H1 ;  /* 0x30000037ff387230 */ /* 0x000fe20000004100 */
[----:B------:R-:W-:Y:S01]  /*6290*/  ISETP.NE.AND P6, PT, R114, RZ, PT ;  /* 0x000000ff7200720c */ /* 0x000fe20003fc5270 */
[----:B------:R-:W-:Y:S01]  /*62a0*/  HADD2.F32 R60, -RZ, R59.H1_H1 ;  /* 0x3000003bff3c7230 */ /* 0x000fe20000004100 */
[----:B------:R-:W-:Y:S01]  /*62b0*/  IADD3 R114, PT, PT, R100, UR49, RZ ;  /* 0x0000003164727c10 */ /* 0x000fe2000fffe0ff */
[----:B------:R-:W-:Y:S01]  /*62c0*/  HADD2.F32 R64, -RZ, R63.H1_H1 ;  /* 0x3000003fff407230 */ /* 0x000fe20000004100 */
[----:B------:R-:W-:Y:S01]  /*62d0*/  F2FP.F16.E5M2.UNPACK_B R65, R83.H1 ;  /* 0x00000053ff41723e */ /* 0x000fe200030004ff */
[--C-:B------:R-:W-:Y:S01]  /*62e0*/  HADD2.F32 R55, -RZ, R57.reuse.H0_H0 ;  /* 0x20000039ff377230 */ /* 0x100fe20000004100 */
[----:B------:R-:W-:Y:S01]  /*62f0*/  IADD3 R114, PT, PT, R114, R125, RZ ;  /* 0x0000007d72727210 */ /* 0x000fe20007ffe0ff */
[----:B------:R-:W-:Y:S01]  /*6300*/  HADD2.F32 R58, -RZ, R57.H1_H1 ;  /* 0x30000039ff3a7230 */ /* 0x000fe20000004100 */
[-C--:B------:R-:W-:Y:S01]  /*6310*/  F2FP.F16.E5M2.UNPACK_B R67, R84.reuse ;  /* 0x00000054ff43723e */ /* 0x080fe200020004ff */
[----:B------:R-:W-:Y:S01]  /*6320*/  HADD2.F32 R57, -RZ, R59.H0_H0 ;  /* 0x2000003bff397230 */ /* 0x000fe20000004100 */
[----:B------:R-:W-:Y:S01]  /*6330*/  F2FP.F16.E5M2.UNPACK_B R69, R84.H1 ;  /* 0x00000054ff45723e */ /* 0x000fe200030004ff */
[----:B------:R-:W-:Y:S01]  /*6340*/  HADD2.F32 R59, -RZ, R61.H0_H0 ;  /* 0x2000003dff3b7230 */ /* 0x000fe20000004100 */
[-C--:B------:R-:W-:Y:S01]  /*6350*/  F2FP.F16.E5M2.UNPACK_B R71, R85.reuse ;  /* 0x00000055ff47723e */ /* 0x080fe200020004ff */
[----:B------:R-:W-:Y:S01]  /*6360*/  HADD2.F32 R68, -RZ, R67.H1_H1 ;  /* 0x30000043ff447230 */ /* 0x000fe20000004100 */
[----:B------:R-:W-:Y:S01]  /*6370*/  F2FP.F16.E5M2.UNPACK_B R73, R85.H1 ;  /* 0x00000055ff49723e */ /* 0x000fe200030004ff */
[----:B------:R-:W-:Y:S01]  /*6380*/  HADD2.F32 R62, -RZ, R61.H1_H1 ;  /* 0x3000003dff3e7230 */ /* 0x000fe20000004100 */
[-C--:B------:R-:W-:Y:S01]  /*6390*/  F2FP.F16.E5M2.UNPACK_B R75, R86.reuse ;  /* 0x00000056ff4b723e */ /* 0x080fe200020004ff */
[----:B------:R-:W-:Y:S01]  /*63a0*/  HADD2.F32 R61, -RZ, R63.H0_H0 ;  /* 0x2000003fff3d7230 */ /* 0x000fe20000004100 */
[----:B------:R-:W-:Y:S01]  /*63b0*/  F2FP.F16.E5M2.UNPACK_B R77, R86.H1 ;  /* 0x00000056ff4d723e */ /* 0x000fe200030004ff */
[----:B------:R-:W-:Y:S01]  /*63c0*/  HADD2.F32 R72, -RZ, R71.H1_H1 ;  /* 0x30000047ff487230 */ /* 0x000fe20000004100 */
[----:B------:R-:W-:Y:S01]  /*63d0*/  F2FP.F16.E5M2.UNPACK_B R79, R87.H1 ;  /* 0x00000057ff4f723e */ /* 0x000fe200030004ff */
[C---:B--2---:R-:W-:Y:S01]  /*63e0*/  FMUL R0, R47.reuse, R4 ;  /* 0x000000042f007220 */ /* 0x044fe20000400000 */
[C---:B-1----:R-:W-:Y:S01]  /*63f0*/  FMUL R2, R47.reuse, R5 ;  /* 0x000000052f027220 */ /* 0x042fe20000400000 */
[C---:B------:R-:W-:Y:S01]  /*6400*/  FMUL R4, R47.reuse, R8 ;  /* 0x000000082f047220 */ /* 0x040fe20000400000 */
[----:B------:R-:W-:Y:S01]  /*6410*/  FMUL R5, R47, R9 ;  /* 0x000000092f057220 */ /* 0x000fe20000400000 */
[C---:B------:R-:W-:Y:S01]  /*6420*/  FFMA R0, R49.reuse, R50, R0 ;  /* 0x0000003231007223 */ /* 0x040fe20000000000 */
[----:B------:R-:W-:Y:S01]  /*6430*/  FFMA R2, R49, R51, R2 ;  /* 0x0000003331027223 */ /* 0x000fe20000000002 */
[C---:B------:R-:W-:Y:S01]  /*6440*/  FMUL R8, R47.reuse, R12 ;  /* 0x0000000c2f087220 */ /* 0x040fe20000400000 */
[C---:B------:R-:W-:Y:S01]  /*6450*/  FMUL R9, R47.reuse, R13 ;  /* 0x0000000d2f097220 */ /* 0x040fe20000400000 */
[C---:B------:R-:W-:Y:S01]  /*6460*/  FMUL R12, R47.reuse, R16 ;  /* 0x000000102f0c7220 */ /* 0x040fe20000400000 */
[C---:B------:R-:W-:Y:S01]  /*6470*/  FMUL R13, R47.reuse, R17 ;  /* 0x000000112f0d7220 */ /* 0x040fe20000400000 */
[C---:B------:R-:W-:Y:S01]  /*6480*/  FMUL R16, R47.reuse, R20 ;  /* 0x000000142f107220 */ /* 0x040fe20000400000 */
[C---:B------:R-:W-:Y:S01]  /*6490*/  FMUL R17, R47.reuse, R21 ;  /* 0x000000152f117220 */ /* 0x040fe20000400000 */
[C---:B------:R-:W-:Y:S01]  /*64a0*/  FMUL R20, R47.reuse, R24 ;  /* 0x000000182f147220 */ /* 0x040fe20000400000 */
[C---:B------:R-:W-:Y:S01]  /*64b0*/  FMUL R21, R47.reuse, R25 ;  /* 0x000000192f157220 */ /* 0x040fe20000400000 */
[----:B------:R-:W-:Y:S02]  /*64c0*/  HADD2.F32 R76, -RZ, R75.H1_H1 ;  /* 0x3000004bff4c7230 */ /* 0x000fe40000004100 */
[C---:B------:R-:W-:Y:S01]  /*64d0*/  FMUL R24, R47.reuse, R28 ;  /* 0x0000001c2f187220 */ /* 0x040fe20000400000 */
[C---:B------:R-:W-:Y:S01]  /*64e0*/  FMUL R25, R47.reuse, R29 ;  /* 0x0000001d2f197220 */ /* 0x040fe20000400000 */
[C---:B------:R-:W-:Y:S01]  /*64f0*/  FMUL R28, R47.reuse, R32 ;  /* 0x000000202f1c7220 */ /* 0x040fe20000400000 */
[C---:B------:R-:W-:Y:S01]  /*6500*/  FMUL R29, R47.reuse, R33 ;  /* 0x000000212f1d7220 */ /* 0x040fe20000400000 */
[C---:B------:R-:W-:Y:S01]  /*6510*/  FMUL R3, R47.reuse, R6 ;  /* 0x000000062f037220 */ /* 0x040fe20000400000 */
[C---:B------:R-:W-:Y:S01]  /*6520*/  FMUL R7, R47.reuse, R7 ;  /* 0x000000072f077220 */ /* 0x040fe20000400000 */
[C---:B------:R-:W-:Y:S01]  /*6530*/  FMUL R6, R47.reuse, R10 ;  /* 0x0000000a2f067220 */ /* 0x040fe20000400000 */
[----:B------:R-:W-:Y:S01]  /*6540*/  FMUL R11, R47, R11 ;  /* 0x0000000b2f0b7220 */ /* 0x000fe20000400000 */
[C---:B------:R-:W-:Y:S01]  /*6550*/  FFMA R3, R49.reuse, R52, R3 ;  /* 0x0000003431037223 */ /* 0x040fe20000000003 */
[C---:B------:R-:W-:Y:S01]  /*6560*/  FFMA R7, R49.reuse, R54, R7 ;  /* 0x0000003631077223 */ /* 0x040fe20000000007 */
[C---:B------:R-:W-:Y:S01]  /*6570*/  FFMA R4, R49.reuse, R53, R4 ;  /* 0x0000003531047223 */ /* 0x040fe20000000004 */
[----:B------:R-:W-:Y:S01]  /*6580*/  F2FP.F16.E5M2.UNPACK_B R50, R87 ;  /* 0x00000057ff32723e */ /* 0x000fe200020004ff */
[C---:B------:R-:W-:Y:S01]  /*6590*/  FFMA R5, R49.reuse, R56, R5 ;  /* 0x0000003831057223 */ /* 0x040fe20000000005 */
[----:B------:R-:W-:Y:S01]  /*65a0*/  FFMA R6, R49, R55, R6 ;  /* 0x0000003731067223 */ /* 0x000fe20000000006 */
[----:B------:R-:W-:Y:S01]  /*65b0*/  F2FP.SATFINITE.E5M2.F32.PACK_AB_MERGE_C R117, R7, R3, RZ ;  /* 0x000000030775723e */ /* 0x000fe200048060ff */
[C---:B------:R-:W-:Y:S01]  /*65c0*/  FFMA R11, R49.reuse, R58, R11 ;  /* 0x0000003a310b7223 */ /* 0x040fe2000000000b */
[C---:B------:R-:W-:Y:S01]  /*65d0*/  FFMA R8, R49.reuse, R57, R8 ;  /* 0x0000003931087223 */ /* 0x040fe20000000008 */
[----:B------:R-:W-:Y:S01]  /*65e0*/  ISETP.NE.AND P0, PT, R110, RZ, PT ;  /* 0x000000ff6e00720c */ /* 0x000fe20003f05270 */
[----:B------:R-:W-:Y:S01]  /*65f0*/  FFMA R9, R49, R60, R9 ;  /* 0x0000003c31097223 */ /* 0x000fe20000000009 */
[----:B------:R-:W-:Y:S01]  /*6600*/  F2FP.SATFINITE.E5M2.F32.PACK_AB_MERGE_C R116, R2, R0, R117 ;  /* 0x000000000274723e */ /* 0x000fe20004806075 */
[--C-:B------:R-:W-:Y:S01]  /*6610*/  HADD2.F32 R51, -RZ, R50.reuse.H0_H0 ;  /* 0x20000032ff337230 */ /* 0x100fe20000004100 */
[----:B------:R-:W-:Y:S01]  /*6620*/  F2FP.SATFINITE.E5M2.F32.PACK_AB_MERGE_C R117, R11, R6, RZ ;  /* 0x000000060b75723e */ /* 0x000fe200048060ff */
[----:B------:R-:W-:Y:S02]  /*6630*/  HADD2.F32 R50, -RZ, R50.H1_H1 ;  /* 0x30000032ff327230 */ /* 0x000fe40000004100 */
[C---:B------:R-:W-:Y:S01]  /*6640*/  FMUL R10, R47.reuse, R14 ;  /* 0x0000000e2f0a7220 */ /* 0x040fe20000400000 */
[----:B------:R-:W-:Y:S01]  /*6650*/  FMUL R15, R47, R15 ;  /* 0x0000000f2f0f7220 */ /* 0x000fe20000400000 */
[--C-:B------:R-:W-:Y:S01]  /*6660*/  HADD2.F32 R63, -RZ, R65.reuse.H0_H0 ;  /* 0x20000041ff3f7230 */ /* 0x100fe20000004100 */
[----:B------:R-:W-:Y:S01]  /*6670*/  F2FP.SATFINITE.E5M2.F32.PACK_AB_MERGE_C R117, R5, R4, R117 ;  /* 0x000000040575723e */ /* 0x000fe20004806075 */
[C---:B------:R-:W-:Y:S01]  /*6680*/  FFMA R10, R49.reuse, R59, R10 ;  /* 0x0000003b310a7223 */ /* 0x040fe2000000000a */
[C---:B------:R-:W-:Y:S01]  /*6690*/  FFMA R15, R49.reuse, R62, R15 ;  /* 0x0000003e310f7223 */ /* 0x040fe2000000000f */
[C---:B------:R-:W-:Y:S01]  /*66a0*/  FFMA R12, R49.reuse, R61, R12 ;  /* 0x0000003d310c7223 */ /* 0x040fe2000000000c */
[----:B------:R-:W-:Y:S01]  /*66b0*/  FFMA R13, R49, R64, R13 ;  /* 0x00000040310d7223 */ /* 0x000fe2000000000d */
[----:B------:R-:W-:Y:S02]  /*66c0*/  HADD2.F32 R66, -RZ, R65.H1_H1 ;  /* 0x30000041ff427230 */ /* 0x000fe40000004100 */
[C---:B------:R-:W-:Y:S01]  /*66d0*/  FMUL R14, R47.reuse, R18 ;  /* 0x000000122f0e7220 */ /* 0x040fe20000400000 */
[----:B------:R-:W-:Y:S02]  /*66e0*/  HADD2.F32 R65, -RZ, R67.H0_H0 ;  /* 0x20000043ff417230 */ /* 0x000fe40000004100 */
[----:B------:R-:W-:Y:S01]  /*66f0*/  FMUL R19, R47, R19 ;  /* 0x000000132f137220 */ /* 0x000fe20000400000 */
[--C-:B------:R-:W-:Y:S02]  /*6700*/  HADD2.F32 R67, -RZ, R69.reuse.H0_H0 ;  /* 0x20000045ff437230 */ /* 0x100fe40000004100 */
[----:B------:R-:W-:Y:S01]  /*6710*/  FFMA R14, R49, R63, R14 ;  /* 0x0000003f310e7223 */ /* 0x000fe2000000000e */
[----:B------:R-:W-:Y:S02]  /*6720*/  HADD2.F32 R70, -RZ, R69.H1_H1 ;  /* 0x30000045ff467230 */ /* 0x000fe40000004100 */
[----:B------:R-:W-:Y:S01]  /*6730*/  FMUL R18, R47, R22 ;  /* 0x000000162f127220 */ /* 0x000fe20000400000 */
[----:B------:R-:W-:Y:S02]  /*6740*/  HADD2.F32 R69, -RZ, R71.H0_H0 ;  /* 0x20000047ff457230 */ /* 0x000fe40000004100 */
[----:B------:R-:W-:Y:S01]  /*6750*/  FFMA R19, R49, R66, R19 ;  /* 0x0000004231137223 */ /* 0x000fe20000000013 */
[----:B------:R-:W-:Y:S01]  /*6760*/  FMUL R23, R47, R23 ;  /* 0x000000172f177220 */ /* 0x000fe20000400000 */
[C---:B------:R-:W-:Y:S01]  /*6770*/  FFMA R16, R49.reuse, R65, R16 ;  /* 0x0000004131107223 */ /* 0x040fe20000000010 */
[C---:B------:R-:W-:Y:S01]  /*6780*/  FFMA R17, R49.reuse, R68, R17 ;  /* 0x0000004431117223 */ /* 0x040fe20000000011 */
        /* <DEDUP_REMOVED lines=23> */
[----:B------:R-:W-:Y:S01]  /*6900*/  F2FP.SATFINITE.E5M2.F32.PACK_AB_MERGE_C R118, R15, R10, RZ ;  /* 0x0000000a0f76723e */ /* 0x000fe200048060ff */
[----:B------:R-:W-:Y:S01]  /*6910*/  FFMA R28, R49, R51, R28 ;  /* 0x00000033311c7223 */ /* 0x000fe2000000001c */
[----:B------:R-:W-:Y:S01]  /*6920*/  F2FP.SATFINITE.E5M2.F32.PACK_AB_MERGE_C R119, R19, R14, RZ ;  /* 0x0000000e1377723e */ /* 0x000fe200048060ff */
[C---:B------:R-:W-:Y:S01]  /*6930*/  FFMA R29, R49.reuse, R50, R29 ;  /* 0x00000032311d7223 */ /* 0x040fe2000000001d */
[C---:B------:R-:W-:Y:S01]  /*6940*/  FFMA R30, R49.reuse, R77, R30 ;  /* 0x0000004d311e7223 */ /* 0x040fe2000000001e */
[----:B------:R-:W-:Y:S01]  /*6950*/  FFMA R35, R49, R52, R35 ;  /* 0x0000003431237223 */ /* 0x000fe20000000023 */
[----:B------:R-:W-:Y:S02]  /*6960*/  F2FP.SATFINITE.E5M2.F32.PACK_AB_MERGE_C R118, R9, R8, R118 ;  /* 0x000000080976723e */ /* 0x000fe40004806076 */
[----:B------:R-:W-:Y:S02]  /*6970*/  F2FP.SATFINITE.E5M2.F32.PACK_AB_MERGE_C R119, R13, R12, R119 ;  /* 0x0000000c0d77723e */ /* 0x000fe40004806077 */
[----:B------:R-:W-:Y:S02]  /*6980*/  F2FP.SATFINITE.E5M2.F32.PACK_AB_MERGE_C R120, R23, R18, RZ ;  /* 0x000000121778723e */ /* 0x000fe400048060ff */
[----:B------:R-:W-:Y:S01]  /*6990*/  F2FP.SATFINITE.E5M2.F32.PACK_AB_MERGE_C R121, R27, R22, RZ ;  /* 0x000000161b79723e */ /* 0x000fe200048060ff */
[----:B------:R1:W-:Y:S01]  /*69a0*/  STS.128 [R100+UR49+0x2200], R116 ;  /* 0x0022007464007988 */ /* 0x0003e20008000c31 */
[----:B------:R-:W-:Y:S02]  /*69b0*/  F2FP.SATFINITE.E5M2.F32.PACK_AB_MERGE_C R122, R31, R26, RZ ;  /* 0x0000001a1f7a723e */ /* 0x000fe400048060ff */
[----:B------:R-:W-:Y:S02]  /*69c0*/  F2FP.SATFINITE.E5M2.F32.PACK_AB_MERGE_C R123, R35, R30, RZ ;  /* 0x0000001e237b723e */ /* 0x000fe400048060ff */
[----:B------:R-:W-:Y:S02]  /*69d0*/  F2FP.SATFINITE.E5M2.F32.PACK_AB_MERGE_C R120, R17, R16, R120 ;  /* 0x000000101178723e */ /* 0x000fe40004806078 */
[----:B------:R-:W-:Y:S02]  /*69e0*/  F2FP.SATFINITE.E5M2.F32.PACK_AB_MERGE_C R121, R21, R20, R121 ;  /* 0x000000141579723e */ /* 0x000fe40004806079 */
[----:B------:R-:W-:Y:S02]  /*69f0*/  F2FP.SATFINITE.E5M2.F32.PACK_AB_MERGE_C R122, R25, R24, R122 ;  /* 0x00000018197a723e */ /* 0x000fe4000480607a */
[----:B------:R-:W-:Y:S02]  /*6a00*/  F2FP.SATFINITE.E5M2.F32.PACK_AB_MERGE_C R123, R29, R28, R123 ;  /* 0x0000001c1d7b723e */ /* 0x000fe4000480607b */
[----:B------:R-:W-:Y:S02]  /*6a10*/  LEA R32, R105, UR49, 0x3 ;  /* 0x0000003169207c11 */ /* 0x000fe4000f8e18ff */
[----:B------:R-:W-:Y:S01]  /*6a20*/  @P6 SHF.L.U32 R33, R104, 0x1f, RZ ;  /* 0x0000001f68216819 */ /* 0x000fe200000006ff */
[----:B------:R1:W-:Y:S01]  /*6a30*/  STS.128 [R114+0x2210], R120 ;  /* 0x0022107872007388 */ /* 0x0003e20000000c00 */
[----:B------:R-:W-:Y:S01]  /*6a40*/  @!PT LDS RZ, [RZ] ;  /* 0x00000000fffff984 */ /* 0x000fe20000000800 */
[----:B------:R-:W-:Y:S01]  /*6a50*/  @!PT LDS RZ, [RZ] ;  /* 0x00000000fffff984 */ /* 0x000fe20000000800 */
[----:B------:R-:W-:Y:S01]  /*6a60*/  @!PT LDS RZ, [RZ] ;  /* 0x00000000fffff984 */ /* 0x000fe20000000800 */
[----:B------:R-:W-:Y:S01]  /*6a70*/  @!PT LDS RZ, [RZ] ;  /* 0x00000000fffff984 */ /* 0x000fe20000000800 */
[----:B------:R2:W-:Y:S07]  /*6a80*/  MEMBAR.ALL.CTA ;  /* 0x0000000000007992 */ /* 0x0005ee0000008000 */
[----:B--2---:R-:W2:Y:S02]  /*6a90*/  FENCE.VIEW.ASYNC.S ;  /* 0x00000000000073c6 */ /* 0x004ea40000000000 */
[----:B--2---:R-:W-:Y:S06]  /*6aa0*/  BAR.SYNC.DEFER_BLOCKING 0x1, 0x80 ;  /* 0x0042000000007b1d */ /* 0x004fec0000010000 */
[----:B------:R-:W-:Y:S05]  /*6ab0*/  @P0 BRA `(.L_x_109) ;  /* 0x0000000000280947 */ /* 0x000fea0003800000 */
[----:B------:R-:W-:Y:S02]  /*6ac0*/  UIADD3 UR4, UPT, UPT, UR49, 0x2200, URZ ;  /* 0x0000220031047890 */ /* 0x000fe4000fffe0ff */
[----:B------:R-:W-:Y:S01]  /*6ad0*/  UIADD3 UR6, UP0, UPT, UR52, 0x680, URZ ;  /* 0x0000068034067890 */ /* 0x000fe2000ff1e0ff */
[----:B------:R-:W-:Y:S03]  /*6ae0*/  UMOV UR43, UR36 ;  /* 0x00000024002b7c82 */ /* 0x000fe60008000000 */
[----:B------:R-:W-:Y:S01]  /*6af0*/  MOV R109, UR4 ;  /* 0x00000004006d7c02 */ /* 0x000fe20008000f00 */
[----:B------:R-:W-:Y:S03]  /*6b00*/  UIADD3.X UR7, UPT, UPT, URZ, UR53, URZ, UP0, !UPT ;  /* 0x00000035ff077290 */ /* 0x000fe600087fe4ff */
[----:B------:R-:W-:Y:S11]  /*6b10*/  R2UR UR40, R109 ;  /* 0x000000006d2872ca */ /* 0x000ff600000e0000 */
[----:B------:R-:W-:Y:S02]  /*6b20*/  @!UPT UIADD3 URZ, UPT, UPT, URZ, URZ, URZ ;  /* 0x000000fffffff290 */ /* 0x000fe4000fffe0ff */
[----:B------:R2:W-:Y:S01]  /*6b30*/  UTMASTG.3D [UR40], [UR6] ;  /* 0x00000028060073b5 */ /* 0x0005e20008010000 */
[----:B------:R0:W-:Y:S01]  /*6b40*/  UTMACMDFLUSH ;  /* 0x00000000000079b7 */ /* 0x0001e20000000000 */
[----:B--2---:R-:W-:Y:S04]  /*6b50*/  DEPBAR.LE SB0, 0x1 ;  /* 0x000080400000791a */ /* 0x004fe80000000000 */
.L_x_109:
[----:B------:R-:W-:Y:S05]  /*6b60*/  BSYNC.RECONVERGENT B0 ;  /* 0x0000000000007941 */ /* 0x000fea0003800200 */
.L_x_108:
[----:B------:R-:W-:Y:S06]  /*6b70*/  BAR.SYNC.DEFER_BLOCKING 0x1, 0x80 ;  /* 0x0042000000007b1d */ /* 0x000fec0000010000 */
[----:B------:R-:W2:Y:S01]  /*6b80*/  @P6 SYNCS.PHASECHK.TRANS64.TRYWAIT P0, [R32+URZ+0x110], R33 ;  /* 0x00011021200065a7 */ /* 0x000ea200080011ff */
[----:B------:R-:W-:Y:S01]  /*6b90*/  BSSY B1, `(.L_x_110) ;  /* 0x0000020000017945 */ /* 0x000fe20003800000 */
[----:B--2---:R-:W-:Y:S03]  /*6ba0*/  @P6 SEL R115, RZ, 0x1, !P0 ;  /* 0x00000001ff736807 */ /* 0x004fe60004000000 */
[----:B------:R-:W-:Y:S05]  /*6bb0*/  @!P6 BRA `(.L_x_111) ;  /* 0x000000000074e947 */ /* 0x000fea0003800000 */
[----:B------:R-:W-:Y:S01]  /*6bc0*/  ISETP.NE.AND P1, PT, R124, RZ, PT ;  /* 0x000000ff7c00720c */ /* 0x000fe20003f25270 */
[----:B------:R-:W-:Y:S01]  /*6bd0*/  BSSY B0, `(.L_x_112) ;  /* 0x0000009000007945 */ /* 0x000fe20003800000 */
[----:B------:R-:W-:Y:S11]  /*6be0*/  ISETP.NE.AND P0, PT, R115, RZ, PT ;  /* 0x000000ff7300720c */ /* 0x000ff60003f05270 */
[----:B------:R-:W-:Y:S05]  /*6bf0*/  @P1 IMAD R0, R105, 0x1000, R100 ;  /* 0x0000100069001824 */ /* 0x000fea00078e0264 */
[----:B------:R-:W-:Y:S05]  /*6c00*/  @P1 IADD3 R2, PT, PT, R0, UR49, RZ ;  /* 0x0000003100021c10 */ /* 0x000fea000fffe0ff */
[----:B------:R-:W-:Y:S01]  /*6c10*/  @P1 IMAD.IADD R2, R2, 0x1, R125 ;  /* 0x0000000102021824 */ /* 0x000fe200078e027d */
[----:B------:R-:W-:Y:S06]  /*6c20*/  @P0 BRA `(.L_x_113) ;  /* 0x00000000000c0947 */ /* 0x000fec0003800000 */
[----:B------:R-:W-:Y:S04]  /*6c30*/  SHF.L.U32 R3, R104, 0x1f, RZ ;  /* 0x0000001f68037819 */ /* 0x000fe800000006ff */
[----:B------:R-:W2:Y:S02]  /*6c40*/  SYNCS.PHASECHK.TRANS64.TRYWAIT P0, [R32+URZ+0x110], R3 ;  /* 0x00011003200075a7 */ /* 0x000ea400080011ff */
[----:B--2---:R-:W-:Y:S05]  /*6c50*/  @!P0 BRA `(.L_x_114) ;  /* 0x0000001800e48947 */ /* 0x004fea0003800000 */
.L_x_113:
[----:B------:R-:W-:Y:S05]  /*6c60*/  BSYNC B0 ;  /* 0x0000000000007941 */ /* 0x000fea0003800000 */
.L_x_112:
[----:B------:R-:W-:Y:S01]  /*6c70*/  ISETP.NE.AND P0, PT, R124, RZ, PT ;  /* 0x000000ff7c00720c */ /* 0x000fe20003f05270 */
[----:B--2---:R-:W-:Y:S02]  /*6c80*/  VIADD R32, R32, 0x120 ;  /* 0x0000012020207836 */ /* 0x004fe40000000000 */
[----:B------:R-:W-:Y:S02]  /*6c90*/  IMAD.U32 R3, RZ, RZ, UR37 ;  /* 0x00000025ff037e24 */ /* 0x000fe4000f8e00ff */
[----:B------:R-:W-:Y:S03]  /*6ca0*/  VIADD R105, R105, 0x1 ;  /* 0x0000000169697836 */ /* 0x000fe60000000000 */
[----:B------:R-:W-:Y:S05]  /*6cb0*/  PRMT R3, R3, 0x654, R32 ;  /* 0x0000065403037816 */ /* 0x000fea0000000020 */
[----:B------:R2:W3:Y:S04]  /*6cc0*/  @P0 LDS.128 R80, [R0+UR49+0x200] ;  /* 0x0002003100500984 */ /* 0x0004e80008000c00 */
[----:B------:R2:W4:Y:S01]  /*6cd0*/  @P0 LDS.128 R84, [R2+0x210] ;  /* 0x0002100002540984 */ /* 0x0005220000000c00 */
[C---:B------:R-:W-:Y:S01]  /*6ce0*/  ISETP.NE.AND P0, PT, R105.reuse, 0x2, PT ;  /* 0x000000026900780c */ /* 0x040fe20003f05270 */
[----:B------:R-:W-:Y:S01]  /*6cf0*/  @!PT LDS RZ, [RZ] ;  /* 0x00000000fffff984 */ /* 0x000fe20000000800 */
[----:B------:R-:W-:Y:S01]  /*6d00*/  @!PT LDS RZ, [RZ] ;  /* 0x00000000fffff984 */ /* 0x000fe20000000800 */
[----:B------:R-:W-:Y:S01]  /*6d10*/  @!PT LDS RZ, [RZ] ;  /* 0x00000000fffff984 */ /* 0x000fe20000000800 */
[----:B------:R-:W-:Y:S01]  /*6d20*/  @!PT LDS RZ, [RZ] ;  /* 0x00000000fffff984 */ /* 0x000fe20000000800 */
[----:B------:R5:W-:Y:S06]  /*6d30*/  MEMBAR.ALL.CTA ;  /* 0x0000000000007992 */ /* 0x000bec0000008000 */
[----:B-----5:R-:W5:Y:S01]  /*6d40*/  FENCE.VIEW.ASYNC.S ;  /* 0x00000000000073c6 */ /* 0x020f620000000000 */
[----:B------:R-:W-:Y:S01]  /*6d50*/  SEL R105, R105, RZ, P0 ;  /* 0x000000ff69697207 */ /* 0x000fe20000000000 */
[----:B-----5:R5:W-:Y:S02]  /*6d60*/  SYNCS.ARRIVE.TRANS64.RED.A1T0 RZ, [R3+URZ], RZ ;  /* 0x000000ff03ff79a7 */ /* 0x020be400081004ff */
[----:B-----5:R-:W-:Y:S04]  /*6d70*/  SEL R3, RZ, 0x1, P0 ;  /* 0x00000001ff037807 */ /* 0x020fe80000000000 */
[----:B--23--:R-:W-:Y:S02]  /*6d80*/  LOP3.LUT R104, R104, R3, RZ, 0x3c, !PT ;  /* 0x0000000368687212 */ /* 0x00cfe400078e3cff */
.L_x_111:
[----:B------:R-:W-:Y:S05]  /*6d90*/  BSYNC B1 ;  /* 0x0000000000017941 */ /* 0x000fea0003800000 */
.L_x_110:
[----:B------:R-:W-:Y:S05]  /*6da0*/  VIADD R0, R48, 0x40 ;  /* 0x0000004030007836 */ /* 0x000fea0000000000 */
[----:B------:R-:W-:Y:S04]  /*6db0*/  SHF.R.U32.HI R0, RZ, 0x15, R0 ;  /* 0x00000015ff007819 */ /* 0x000fe80000011600 */
[----:B------:R-:W-:Y:S11]  /*6dc0*/  LOP3.LUT P0, RZ, R0, 0x3, R101, 0x48, !PT ;  /* 0x0000000300ff7812 */ /* 0x000ff60007804865 */
[----:B------:R-:W-:Y:S02]  /*6dd0*/  @!UPT UIADD3 URZ, UPT, UPT, URZ, URZ, URZ ;  /* 0x000000fffffff290 */ /* 0x000fe4000fffe0ff */
[----:B------:R-:W-:Y:S05]  /*6de0*/  @!P0 BRA `(.L_x_115) ;  /* 0x0000000000408947 */ /* 0x000fea0003800000 */
[----:B------:R-:W2:Y:S01]  /*6df0*/  LDCU.64 UR8, c[0x4][0x70] ;  /* 0x01000e00ff0877ac */ /* 0x000ea20008000a00 */
[----:B------:R-:W-:Y:S01]  /*6e00*/  MOV R3, 0x0 ;  /* 0x0000000000037802 */ /* 0x000fe20000000f00 */
[----:B------:R-:W-:Y:S02]  /*6e10*/  HFMA2 R12, -RZ, RZ, 0, 5.9604644775390625e-08 ;  /* 0x00000001ff0c7431 */ /* 0x000fe400000001ff */
[----:B------:R-:W-:Y:S02]  /*6e20*/  IMAD.MOV.U32 R8, RZ, RZ, 0x192 ;  /* 0x00000192ff087424 */ /* 0x000fe400078e00ff */
[----:B------:R-:W-:Y:S01]  /*6e30*/  IMAD.MOV.U32 R13, RZ, RZ, RZ ;  /* 0x000000ffff0d7224 */ /* 0x000fe200078e00ff */
[----:B------:R-:W3:Y:S01]  /*6e40*/  LDCU.64 UR6, c[0x4][0x78] ;  /* 0x01000f00ff0677ac */ /* 0x000ee20008000a00 */
[----:B------:R-:W1:Y:S01]  /*6e50*/  LDC.64 R2, c[0x4][R3] ;  /* 0x0100000003027b82 */ /* 0x000e620000000a00 */
[----:B------:R-:W5:Y:S01]  /*6e60*/  LDCU.64 UR4, c[0x4][0x10] ;  /* 0x01000200ff0477ac */ /* 0x000f620008000a00 */
[----:B--2---:R-:W-:Y:S01]  /*6e70*/  MOV R5, UR9 ;  /* 0x0000000900057c02 */ /* 0x004fe20008000f00 */
[----:B------:R-:W-:Y:S01]  /*6e80*/  IMAD.U32 R4, RZ, RZ, UR8 ;  /* 0x00000008ff047e24 */ /* 0x000fe2000f8e00ff */
[----:B---3--:R-:W-:Y:S01]  /*6e90*/  MOV R7, UR7 ;  /* 0x0000000700077c02 */ /* 0x008fe20008000f00 */
[----:B------:R-:W-:Y:S01]  /*6ea0*/  IMAD.U32 R6, RZ, RZ, UR6 ;  /* 0x00000006ff067e24 */ /* 0x000fe2000f8e00ff */
[----:B-----5:R-:W-:Y:S01]  /*6eb0*/  MOV R11, UR5 ;  /* 0x00000005000b7c02 */ /* 0x020fe20008000f00 */
[----:B------:R-:W-:Y:S02]  /*6ec0*/  IMAD.U32 R10, RZ, RZ, UR4 ;  /* 0x00000004ff0a7e24 */ /* 0x000fe4000f8e00ff */
[----:B------:R-:W-:Y:S07]  /*6ed0*/  LEPC R20, `(.L_x_115) ;  /* 0x000000001014794e */ /* 0x000fee0000000000 */
[----:B-1--4-:R-:W-:Y:S05]  /*6ee0*/  CALL.ABS.NOINC R2 ;  /* 0x0000000002007343 */ /* 0x012fea0003c00000 */
.L_x_115:
[----:B------:R-:W-:Y:S01]  /*6ef0*/  ISETP.NE.AND P0, PT, R110, RZ, PT ;  /* 0x000000ff6e00720c */ /* 0x000fe20003f05270 */
[----:B------:R-:W-:Y:S05]  /*6f00*/  WARPSYNC.ALL ;  /* 0x0000000000007948 */ /* 0x000fea0003800000 */
[----:B------:R-:W-:Y:S01]  /*6f10*/  R2UR UR4, R48 ;  /* 0x00000000300472ca */ /* 0x000fe200000e0000 */
[----:B------:R-:W-:Y:S01]  /*6f20*/  BSSY.RECONVERGENT B0, `(.L_x_116) ;  /* 0x000009c000007945 */ /* 0x000fe20003800200 */
[-C--:B------:R-:W-:Y:S02]  /*6f30*/  F2FP.F16.E5M2.UNPACK_B R51, R80.reuse ;  /* 0x00000050ff33723e */ /* 0x080fe400020004ff */
[----:B------:R-:W-:Y:S02]  /*6f40*/  F2FP.F16.E5M2.UNPACK_B R80, R80.H1 ;  /* 0x00000050ff50723e */ /* 0x000fe400030004ff */
[-C--:B------:R-:W-:Y:S01]  /*6f50*/  F2FP.F16.E5M2.UNPACK_B R55, R81.reuse ;  /* 0x00000051ff37723e */ /* 0x080fe200020004ff */
[--C-:B------:R-:W-:Y:S01]  /*6f60*/  HADD2.F32 R50, -RZ, R51.reuse.H0_H0 ;  /* 0x20000033ff327230 */ /* 0x100fe20000004100 */
[----:B------:R-:W-:Y:S01]  /*6f70*/  F2FP.F16.E5M2.UNPACK_B R81, R81.H1 ;  /* 0x00000051ff51723e */ /* 0x000fe200030004ff */
[----:B------:R-:W-:Y:S01]  /*6f80*/  HADD2.F32 R52, -RZ, R51.H1_H1 ;  /* 0x30000033ff347230 */ /* 0x000fe20000004100 */
[-C--:B------:R-:W-:Y:S01]  /*6f90*/  F2FP.F16.E5M2.UNPACK_B R59, R82.reuse ;  /* 0x00000052ff3b723e */ /* 0x080fe200020004ff */
[--C-:B------:R-:W-:Y:S01]  /*6fa0*/  HADD2.F32 R51, -RZ, R80.reuse.H0_H0 ;  /* 0x20000050ff337230 */ /* 0x100fe20000004100 */
[----:B------:R-:W-:Y:S01]  /*6fb0*/  F2FP.F16.E5M2.UNPACK_B R82, R82.H1 ;  /* 0x00000052ff52723e */ /* 0x000fe200030004ff */
[----:B------:R-:W-:Y:S01]  /*6fc0*/  LDTM.16dp32bit_t0_t15.x32 R4, tmem[UR4+0x40] ;  /* 0x00004004000479ee */ /* 0x000fe20008a80000 */
[----:B------:R-:W2:Y:S01]  /*6fd0*/  LDTM.16dp32bit_t16_t31.x32 R4, tmem[UR4+0x60] ;  /* 0x00006004000479ee */ /* 0x000ea20008aa0000 */
[----:B------:R-:W-:Y:S01]  /*6fe0*/  NOP ;  /* 0x0000000000007918 */ /* 0x000fe20000000000 */
[--C-:B------:R-:W-:Y:S01]  /*6ff0*/  HADD2.F32 R53, -RZ, R55.reuse.H0_H0 ;  /* 0x20000037ff357230 */ /* 0x100fe20000004100 */
[----:B------:R-:W-:Y:S01]  /*7000*/  R2UR UR5, R113 ;  /* 0x00000000710572ca */ /* 0x000fe200000e0000 */
[----:B------:R-:W-:Y:S01]  /*7010*/  HADD2.F32 R56, -RZ, R55.H1_H1 ;  /* 0x30000037ff387230 */ /* 0x000fe20000004100 */
[----:B------:R-:W-:Y:S01]  /*7020*/  F2FP.F16.E5M2.UNPACK_B R63, R83 ;  /* 0x00000053ff3f723e */ /* 0x000fe200020004ff */
[--C-:B------:R-:W-:Y:S01]  /*7030*/  HADD2.F32 R57, -RZ, R59.reuse.H0_H0 ;  /* 0x2000003bff397230 */ /* 0x100fe20000004100 */
[----:B----4-:R-:W-:Y:S01]  /*7040*/  F2FP.F16.E5M2.UNPACK_B R67, R84 ;  /* 0x00000054ff43723e */ /* 0x010fe200020004ff */
[----:B------:R-:W-:Y:S01]  /*7050*/  HADD2.F32 R60, -RZ, R59.H1_H1 ;  /* 0x3000003bff3c7230 */ /* 0x000fe20000004100 */
[----:B------:R-:W-:Y:S01]  /*7060*/  F2FP.F16.E5M2.UNPACK_B R71, R85 ;  /* 0x00000055ff47723e */ /* 0x000fe200020004ff */
[--C-:B------:R-:W-:Y:S01]  /*7070*/  HADD2.F32 R61, -RZ, R63.reuse.H0_H0 ;  /* 0x2000003fff3d7230 */ /* 0x100fe20000004100 */
[----:B------:R-:W-:Y:S01]  /*7080*/  F2FP.F16.E5M2.UNPACK_B R75, R86 ;  /* 0x00000056ff4b723e */ /* 0x000fe200020004ff */
[----:B------:R-:W-:Y:S01]  /*7090*/  HADD2.F32 R64, -RZ, R63.H1_H1 ;  /* 0x3000003fff407230 */ /* 0x000fe20000004100 */
[----:B------:R-:W-:Y:S01]  /*70a0*/  F2FP.F16.E5M2.UNPACK_B R77, R87 ;  /* 0x00000057ff4d723e */ /* 0x000fe200020004ff */
[--C-:B------:R-:W-:Y:S01]  /*70b0*/  HADD2.F32 R65, -RZ, R67.reuse.H0_H0 ;  /* 0x20000043ff417230 */ /* 0x100fe20000004100 */
[----:B------:R-:W-:Y:S01]  /*70c0*/  F2FP.F16.E5M2.UNPACK_B R83, R83.H1 ;  /* 0x00000053ff53723e */ /* 0x000fe200030004ff */
[----:B------:R-:W-:Y:S01]  /*70d0*/  UIADD3 UR5, UPT, UPT, UR5, 0x180, URZ ;  /* 0x0000018005057890 */ /* 0x000fe2000fffe0ff */
[----:B------:R-:W-:Y:S01]  /*70e0*/  HADD2.F32 R67, -RZ, R67.H1_H1 ;  /* 0x30000043ff437230 */ /* 0x000fe20000004100 */
[----:B------:R-:W-:Y:S01]  /*70f0*/  F2FP.F16.E5M2.UNPACK_B R84, R84.H1 ;  /* 0x00000054ff54723e */ /* 0x000fe200030004ff */
[--C-:B------:R-:W-:Y:S01]  /*7100*/  HADD2.F32 R69, -RZ, R71.reuse.H0_H0 ;  /* 0x20000047ff457230 */ /* 0x100fe20000004100 */
[----:B------:R-:W-:Y:S01]  /*7110*/  UPRMT UR5, UR37, 0x654, UR5 ;  /* 0x0000065425057896 */ /* 0x000fe20008000005 */
[----:B------:R-:W-:Y:S01]  /*7120*/  HADD2.F32 R72, -RZ, R71.H1_H1 ;  /* 0x30000047ff487230 */ /* 0x000fe20000004100 */
[----:B------:R-:W-:Y:S01]  /*7130*/  F2FP.F16.E5M2.UNPACK_B R85, R85.H1 ;  /* 0x00000055ff55723e */ /* 0x000fe200030004ff */
[--C-:B------:R-:W-:Y:S02]  /*7140*/  HADD2.F32 R73, -RZ, R75.reuse.H0_H0 ;  /* 0x2000004bff497230 */ /* 0x100fe40000004100 */
[C---:B--2---:R-:W-:Y:S01]  /*7150*/  FMUL R4, R47.reuse, R4 ;  /* 0x000000042f047220 */ /* 0x044fe20000400000 */
[C---:B------:R-:W-:Y:S01]  /*7160*/  FMUL R5, R47.reuse, R5 ;  /* 0x000000052f057220 */ /* 0x040fe20000400000 */
[C---:B------:R-:W-:Y:S01]  /*7170*/  FMUL R8, R47.reuse, R8 ;  /* 0x000000082f087220 */ /* 0x040fe20000400000 */
[----:B------:R-:W-:Y:S01]  /*7180*/  FMUL R9, R47, R9 ;  /* 0x000000092f097220 */ /* 0x000fe20000400000 */
[C---:B------:R-:W-:Y:S01]  /*7190*/  FFMA R4, R49.reuse, R50, R4 ;  /* 0x0000003231047223 */ /* 0x040fe20000000004 */
[----:B------:R-:W-:Y:S01]  /*71a0*/  SYNCS.ARRIVE.TRANS64.RED.A1T0 RZ, [UR5], RZ ;  /* 0x000000ffffff79a7 */ /* 0x000fe20008100405 */
        /* <DEDUP_REMOVED lines=18> */
[--C-:B------:R-:W-:Y:S02]  /*72d0*/  HADD2.F32 R55, -RZ, R81.reuse.H0_H0 ;  /* 0x20000051ff377230 */ /* 0x100fe40000004100 */
[----:B------:R-:W-:Y:S01]  /*72e0*/  FMUL R10, R47, R10 ;  /* 0x0000000a2f0a7220 */ /* 0x000fe20000400000 */
[C---:B------:R-:W-:Y:S01]  /*72f0*/  FFMA R6, R49.reuse, R51, R6 ;  /* 0x0000003331067223 */ /* 0x040fe20000000006 */
[----:B------:R-:W-:Y:S02]  /*7300*/  HADD2.F32 R58, -RZ, R81.H1_H1 ;  /* 0x30000051ff3a7230 */ /* 0x000fe40000004100 */
[C---:B------:R-:W-:Y:S01]  /*7310*/  FFMA R7, R49.reuse, R54, R7 ;  /* 0x0000003631077223 */ /* 0x040fe20000000007 */
[C---:B------:R-:W-:Y:S01]  /*7320*/  FFMA R8, R49.reuse, R53, R8 ;  /* 0x0000003531087223 */ /* 0x040fe20000000008 */
[C---:B------:R-:W-:Y:S01]  /*7330*/  FFMA R9, R49.reuse, R56, R9 ;  /* 0x0000003831097223 */ /* 0x040fe20000000009 */
[----:B------:R-:W-:Y:S01]  /*7340*/  FFMA R10, R49, R55, R10 ;  /* 0x00000037310a7223 */ /* 0x000fe2000000000a */
[----:B------:R-:W-:Y:S01]  /*7350*/  HADD2.F32 R51, -RZ, R77.H0_H0 ;  /* 0x2000004dff337230 */ /* 0x000fe20000004100 */
[----:B-1----:R-:W-:Y:S01]  /*7360*/  F2FP.SATFINITE.E5M2.F32.PACK_AB_MERGE_C R116, R7, R6, RZ ;  /* 0x000000060774723e */ /* 0x002fe200048060ff */
[C---:B------:R-:W-:Y:S01]  /*7370*/  FMUL R11, R47.reuse, R11 ;  /* 0x0000000b2f0b7220 */ /* 0x040fe20000400000 */
[--C-:B------:R-:W-:Y:S02]  /*7380*/  HADD2.F32 R59, -RZ, R82.reuse.H0_H0 ;  /* 0x20000052ff3b7230 */ /* 0x100fe40000004100 */
[----:B------:R-:W-:Y:S01]  /*7390*/  FMUL R14, R47, R14 ;  /* 0x0000000e2f0e7220 */ /* 0x000fe20000400000 */
[----:B------:R-:W-:Y:S01]  /*73a0*/  HADD2.F32 R62, -RZ, R82.H1_H1 ;  /* 0x30000052ff3e7230 */ /* 0x000fe20000004100 */
[----:B------:R-:W-:Y:S01]  /*73b0*/  F2FP.SATFINITE.E5M2.F32.PACK_AB_MERGE_C R116, R5, R4, R116 ;  /* 0x000000040574723e */ /* 0x000fe20004806074 */
[C---:B------:R-:W-:Y:S01]  /*73c0*/  FFMA R11, R49.reuse, R58, R11 ;  /* 0x0000003a310b7223 */ /* 0x040fe2000000000b */
[C---:B------:R-:W-:Y:S01]  /*73d0*/  FFMA R12, R49.reuse, R57, R12 ;  /* 0x00000039310c7223 */ /* 0x040fe2000000000c */
[C---:B------:R-:W-:Y:S01]  /*73e0*/  FFMA R13, R49.reuse, R60, R13 ;  /* 0x0000003c310d7223 */ /* 0x040fe2000000000d */
[----:B------:R-:W-:Y:S01]  /*73f0*/  F2FP.F16.E5M2.UNPACK_B R86, R86.H1 ;  /* 0x00000056ff56723e */ /* 0x000fe200030004ff */
[----:B------:R-:W-:Y:S01]  /*7400*/  FFMA R14, R49, R59, R14 ;  /* 0x0000003b310e7223 */ /* 0x000fe2000000000e */
[----:B------:R-:W-:Y:S01]  /*7410*/  F2FP.SATFINITE.E5M2.F32.PACK_AB_MERGE_C R117, R11, R10, RZ ;  /* 0x0000000a0b75723e */ /* 0x000fe200048060ff */
[C---:B------:R-:W-:Y:S01]  /*7420*/  FMUL R15, R47.reuse, R15 ;  /* 0x0000000f2f0f7220 */ /* 0x040fe20000400000 */
[--C-:B------:R-:W-:Y:S02]  /*7430*/  HADD2.F32 R63, -RZ, R83.reuse.H0_H0 ;  /* 0x20000053ff3f7230 */ /* 0x100fe40000004100 */
[----:B------:R-:W-:Y:S01]  /*7440*/  FMUL R18, R47, R18 ;  /* 0x000000122f127220 */ /* 0x000fe20000400000 */
[----:B------:R-:W-:Y:S01]  /*7450*/  HADD2.F32 R66, -RZ, R83.H1_H1 ;  /* 0x30000053ff427230 */ /* 0x000fe20000004100 */
[----:B------:R-:W-:Y:S01]  /*7460*/  F2FP.SATFINITE.E5M2.F32.PACK_AB_MERGE_C R117, R9, R8, R117 ;  /* 0x000000080975723e */ /* 0x000fe20004806075 */
[C---:B------:R-:W-:Y:S01]  /*7470*/  FFMA R15, R49.reuse, R62, R15 ;  /* 0x0000003e310f7223 */ /* 0x040fe2000000000f */
[C---:B------:R-:W-:Y:S01]  /*7480*/  FFMA R16, R49.reuse, R61, R16 ;  /* 0x0000003d31107223 */ /* 0x040fe20000000010 */
[----:B------:R-:W-:Y:S01]  /*7490*/  FFMA R17, R49, R64, R17 ;  /* 0x0000004031117223 */ /* 0x000fe20000000011 */
[----:B------:R-:W-:Y:S01]  /*74a0*/  FMUL R19, R47, R19 ;  /* 0x000000132f137220 */ /* 0x000fe20000400000 */
        /* <DEDUP_REMOVED lines=15> */
[----:B------:R-:W-:Y:S01]  /*75a0*/  F2FP.F16.E5M2.UNPACK_B R87, R87.H1 ;  /* 0x00000057ff57723e */ /* 0x000fe200030004ff */
        /* <DEDUP_REMOVED lines=32> */
[----:B------:R-:W-:Y:S03]  /*77b0*/  IADD3 R79, PT, PT, R44, 0x1, RZ ;  /* 0x000000012c4f7810 */ /* 0x000fe60007ffe0ff */
        /* <DEDUP_REMOVED lines=9> */
[----:B------:R-:W-:Y:S02]  /*7850*/  UIADD3 UR8, UP0, UPT, UR52, 0x680, URZ ;  /* 0x0000068034087890 */ /* 0x000fe4000ff1e0ff */
[----:B------:R-:W-:Y:S02]  /*7860*/  UIADD3 UR5, UPT, UPT, UR41, 0x40, URZ ;  /* 0x0000004029057890 */ /* 0x000fe4000fffe0ff */
[----:B------:R-:W-:Y:S02]  /*7870*/  UIADD3 UR4, UPT, UPT, UR49, 0x3200, URZ ;  /* 0x0000320031047890 */ /* 0x000fe4000fffe0ff */
[----:B------:R-:W-:Y:S01]  /*7880*/  UIADD3.X UR9, UPT, UPT, URZ, UR53, URZ, UP0, !UPT ;  /* 0x00000035ff097290 */ /* 0x000fe200087fe4ff */
[----:B------:R-:W-:Y:S01]  /*7890*/  UMOV UR6, UR42 ;  /* 0x0000002a00067c82 */ /* 0x000fe20008000000 */
[----:B------:R-:W-:Y:S07]  /*78a0*/  UMOV UR7, UR36 ;  /* 0x0000002400077c82 */ /* 0x000fee0008000000 */
[----:B------:R2:W-:Y:S01]  /*78b0*/  UTMASTG.3D [UR4], [UR8] ;  /* 0x00000004080073b5 */ /* 0x0005e20008010000 */
[----:B------:R0:W-:Y:S01]  /*78c0*/  UTMACMDFLUSH ;  /* 0x00000000000079b7 */ /* 0x0001e20000000000 */
[----:B--2---:R-:W-:Y:S04]  /*78d0*/  DEPBAR.LE SB0, 0x1 ;  /* 0x000080400000791a */ /* 0x004fe80000000000 */
.L_x_117:
[----:B------:R-:W-:Y:S05]  /*78e0*/  BSYNC.RECONVERGENT B0 ;  /* 0x0000000000007941 */ /* 0x000fea0003800200 */
.L_x_116:
[----:B------:R-:W-:Y:S01]  /*78f0*/  BAR.SYNC.DEFER_BLOCKING 0x1, 0x80 ;  /* 0x0042000000007b1d */ /* 0x000fe20000010000 */
[----:B------:R-:W-:Y:S01]  /*7900*/  ISETP.NE.AND P2, PT, R111, RZ, PT ;  /* 0x000000ff6f00720c */ /* 0x000fe20003f45270 */
[----:B------:R-:W-:Y:S01]  /*7910*/  IMAD.IADD R20, R43, 0x1, R94 ;  /* 0x000000012b147824 */ /* 0x000fe200078e025e */
[----:B------:R-:W-:Y:S01]  /*7920*/  ISETP.NE.AND P0, PT, R112, 0x2, PT ;  /* 0x000000027000780c */ /* 0x000fe20003f05270 */
[----:B------:R-:W-:Y:S01]  /*7930*/  IMAD.IADD R21, R45, 0x1, R96 ;  /* 0x000000012d157824 */ /* 0x000fe200078e0260 */
[----:B------:R-:W-:Y:S02]  /*7940*/  ISETP.NE.AND P1, PT, R79, 0x4, PT ;  /* 0x000000044f00780c */ /* 0x000fe40003f25270 */
[----:B------:R-:W-:Y:S02]  /*7950*/  SEL R3, RZ, 0x1, P0 ;  /* 0x00000001ff037807 */ /* 0x000fe40000000000 */
[----:B------:R-:W-:Y:S02]  /*7960*/  SEL R0, RZ, 0x1, P1 ;  /* 0x00000001ff007807 */ /* 0x000fe40000800000 */
[----:B------:R-:W-:Y:S02]  /*7970*/  LOP3.LUT R106, R106, R3, RZ, 0x3c, !PT ;  /* 0x000000036a6a7212 */ /* 0x000fe400078e3cff */
[----:B------:R-:W-:Y:S02]  /*7980*/  LOP3.LUT R107, R107, R0, RZ, 0x3c, !PT ;  /* 0x000000006b6b7212 */ /* 0x000fe400078e3cff */
[----:B------:R-:W-:Y:S02]  /*7990*/  @P2 R2UR UR36, R103 ;  /* 0x00000000672422ca */ /* 0x000fe400000e0000 */
[----:B------:R-:W-:Y:S02]  /*79a0*/  SEL R112, R112, RZ, P0 ;  /* 0x000000ff70707207 */ /* 0x000fe40000000000 */
[----:B------:R-:W-:Y:S01]  /*79b0*/  SEL R44, R79, RZ, P1 ;  /* 0x000000ff4f2c7207 */ /* 0x000fe20000800000 */
[----:B------:R-:W-:Y:S10]  /*79c0*/  @P2 BRA `(.L_x_118) ;  /* 0xffffffd400f82947 */ /* 0x000ff4000383ffff */
[----:B------:R-:W-:Y:S05]  /*79d0*/  EXIT ;  /* 0x000000000000794d */ /* 0x000fea0003800000 */
.L_x_20:
[----:B--2---:R2:W1:Y:S02]  /*79e0*/  SYNCS.PHASECHK.TRANS64.TRYWAIT P0, [R3+URZ+0x1b0], R2 ;  /* 0x0001b002030075a7 */ /* 0x00446400080011ff */
[----:B-1----:R-:W-:Y:S05]  /*79f0*/  @!P0 NANOSLEEP.SYNCS 0x989680 ;  /* 0x009896800000895d */ /* 0x002fea0003900000 */
[----:B------:R-:W1:Y:S02]  /*7a00*/  @!P0 SYNCS.PHASECHK.TRANS64 P0, [R3+URZ+0x1b0], R2 ;  /* 0x0001b002030085a7 */ /* 0x000e6400080010ff */
[----:B-1----:R-:W-:Y:S05]  /*7a10*/  @!P0 BRA `(.L_x_20) ;  /* 0xfffffffc00f08947 */ /* 0x002fea000383ffff */
[----:B------:R-:W-:Y:S05]  /*7a20*/  BRA `(.L_x_119) ;  /* 0xffffff9c00547947 */ /* 0x000fea000383ffff */
.L_x_23:
[----:B-1----:R-:W-:-:S07]  /*7a30*/  MOV R2, UR33 ;  /* 0x0000002100027c02 */ /* 0x002fce0008000f00 */
.L_x_120:
[----:B-1----:R1:W2:Y:S02]  /*7a40*/  SYNCS.PHASECHK.TRANS64.TRYWAIT P0, [R2+URZ+0x88], R5 ;  /* 0x00008805020075a7 */ /* 0x0022a400080011ff */
[----:B--2---:R-:W-:Y:S05]  /*7a50*/  @!P0 NANOSLEEP.SYNCS 0x989680 ;  /* 0x009896800000895d */ /* 0x004fea0003900000 */
[----:B------:R-:W2:Y:S02]  /*7a60*/  @!P0 SYNCS.PHASECHK.TRANS64 P0, [R2+URZ+0x88], R5 ;  /* 0x00008805020085a7 */ /* 0x000ea400080010ff */
[----:B--2---:R-:W-:Y:S05]  /*7a70*/  @!P0 BRA `(.L_x_120) ;  /* 0xfffffffc00f08947 */ /* 0x004fea000383ffff */
[----:B------:R-:W-:Y:S05]  /*7a80*/  BRA `(.L_x_22) ;  /* 0xffffff9c00a47947 */ /* 0x000fea000383ffff */
.L_x_29:
[----:B-1----:R-:W-:-:S07]  /*7a90*/  MOV R2, UR17 ;  /* 0x0000001100027c02 */ /* 0x002fce0008000f00 */
.L_x_121:
[----:B-1----:R1:W2:Y:S02]  /*7aa0*/  SYNCS.PHASECHK.TRANS64.TRYWAIT P0, [R2+URZ+0x88], R5 ;  /* 0x00008805020075a7 */ /* 0x0022a400080011ff */
[----:B--2---:R-:W-:Y:S05]  /*7ab0*/  @!P0 NANOSLEEP.SYNCS 0x989680 ;  /* 0x009896800000895d */ /* 0x004fea0003900000 */
[----:B------:R-:W2:Y:S02]  /*7ac0*/  @!P0 SYNCS.PHASECHK.TRANS64 P0, [R2+URZ+0x88], R5 ;  /* 0x00008805020085a7 */ /* 0x000ea400080010ff */
[----:B--2---:R-:W-:Y:S05]  /*7ad0*/  @!P0 BRA `(.L_x_121) ;  /* 0xfffffffc00f08947 */ /* 0x004fea000383ffff */
[----:B------:R-:W-:Y:S05]  /*7ae0*/  BRA `(.L_x_28) ;  /* 0xffffffa0004c7947 */ /* 0x000fea000383ffff */
.L_x_33:
[----:B-1----:R1:W2:Y:S02]  /*7af0*/  SYNCS.PHASECHK.TRANS64.TRYWAIT P0, [R2+URZ+0x140], R3 ;  /* 0x00014003020075a7 */ /* 0x0022a400080011ff */
[----:B--2---:R-:W-:Y:S05]  /*7b00*/  @!P0 NANOSLEEP.SYNCS 0x989680 ;  /* 0x009896800000895d */ /* 0x004fea0003900000 */
[----:B------:R-:W2:Y:S02]  /*7b10*/  @!P0 SYNCS.PHASECHK.TRANS64 P0, [R2+URZ+0x140], R3 ;  /* 0x00014003020085a7 */ /* 0x000ea400080010ff */
[----:B--2---:R-:W-:Y:S05]  /*7b20*/  @!P0 BRA `(.L_x_33) ;  /* 0xfffffffc00f08947 */ /* 0x004fea000383ffff */
[----:B------:R-:W-:Y:S05]  /*7b30*/  BRA `(.L_x_122) ;  /* 0xffffffa000dc7947 */ /* 0x000fea000383ffff */
.L_x_37:
[----:B----4-:R-:W-:-:S07]  /*7b40*/  MOV R0, UR5 ;  /* 0x0000000500007c02 */ /* 0x010fce0008000f00 */
.L_x_123:
[----:B-1----:R1:W2:Y:S02]  /*7b50*/  SYNCS.PHASECHK.TRANS64.TRYWAIT P0, [R0+URZ], R3 ;  /* 0x00000003000075a7 */ /* 0x0022a400080011ff */
[----:B--2---:R-:W-:Y:S05]  /*7b60*/  @!P0 NANOSLEEP.SYNCS 0x989680 ;  /* 0x009896800000895d */ /* 0x004fea0003900000 */
[----:B------:R-:W2:Y:S02]  /*7b70*/  @!P0 SYNCS.PHASECHK.TRANS64 P0, [R0+URZ], R3 ;  /* 0x00000003000085a7 */ /* 0x000ea400080010ff */
[----:B--2---:R-:W-:Y:S05]  /*7b80*/  @!P0 BRA `(.L_x_123) ;  /* 0xfffffffc00f08947 */ /* 0x004fea000383ffff */
[----:B------:R-:W-:Y:S05]  /*7b90*/  BRA `(.L_x_124) ;  /* 0xffffffa8004c7947 */ /* 0x000fea000383ffff */
.L_x_38:
[----:B----4-:R-:W-:-:S07]  /*7ba0*/  MOV R0, UR5 ;  /* 0x0000000500007c02 */ /* 0x010fce0008000f00 */
.L_x_125:
[----:B-1----:R1:W2:Y:S02]  /*7bb0*/  SYNCS.PHASECHK.TRANS64.TRYWAIT P0, [R0+URZ], R3 ;  /* 0x00000003000075a7 */ /* 0x0022a400080011ff */
[----:B--2---:R-:W-:Y:S05]  /*7bc0*/  @!P0 NANOSLEEP.SYNCS 0x989680 ;  /* 0x009896800000895d */ /* 0x004fea0003900000 */
[----:B------:R-:W2:Y:S02]  /*7bd0*/  @!P0 SYNCS.PHASECHK.TRANS64 P0, [R0+URZ], R3 ;  /* 0x00000003000085a7 */ /* 0x000ea400080010ff */
[----:B--2---:R-:W-:Y:S05]  /*7be0*/  @!P0 BRA `(.L_x_125) ;  /* 0xfffffffc00f08947 */ /* 0x004fea000383ffff */
[----:B------:R-:W-:Y:S05]  /*7bf0*/  BRA `(.L_x_126) ;  /* 0xffffffa800587947 */ /* 0x000fea000383ffff */
.L_x_39:
[----:B----4-:R-:W-:-:S07]  /*7c00*/  MOV R0, UR5 ;  /* 0x0000000500007c02 */ /* 0x010fce0008000f00 */
.L_x_127:
[----:B-1----:R1:W2:Y:S02]  /*7c10*/  SYNCS.PHASECHK.TRANS64.TRYWAIT P0, [R0+URZ], R3 ;  /* 0x00000003000075a7 */ /* 0x0022a400080011ff */
[----:B--2---:R-:W-:Y:S05]  /*7c20*/  @!P0 NANOSLEEP.SYNCS 0x989680 ;  /* 0x009896800000895d */ /* 0x004fea0003900000 */
[----:B------:R-:W2:Y:S02]  /*7c30*/  @!P0 SYNCS.PHASECHK.TRANS64 P0, [R0+URZ], R3 ;  /* 0x00000003000085a7 */ /* 0x000ea400080010ff */
[----:B--2---:R-:W-:Y:S05]  /*7c40*/  @!P0 BRA `(.L_x_127) ;  /* 0xfffffffc00f08947 */ /* 0x004fea000383ffff */
[----:B------:R-:W-:Y:S05]  /*7c50*/  BRA `(.L_x_128) ;  /* 0xffffffa800647947 */ /* 0x000fea000383ffff */
.L_x_40:
[----:B----4-:R-:W-:-:S07]  /*7c60*/  MOV R0, UR5 ;  /* 0x0000000500007c02 */ /* 0x010fce0008000f00 */
.L_x_129:
[----:B-1----:R1:W2:Y:S02]  /*7c70*/  SYNCS.PHASECHK.TRANS64.TRYWAIT P0, [R0+URZ], R3 ;  /* 0x00000003000075a7 */ /* 0x0022a400080011ff */
[----:B--2---:R-:W-:Y:S05]  /*7c80*/  @!P0 NANOSLEEP.SYNCS 0x989680 ;  /* 0x009896800000895d */ /* 0x004fea0003900000 */
[----:B------:R-:W2:Y:S02]  /*7c90*/  @!P0 SYNCS.PHASECHK.TRANS64 P0, [R0+URZ], R3 ;  /* 0x00000003000085a7 */ /* 0x000ea400080010ff */
[----:B--2---:R-:W-:Y:S05]  /*7ca0*/  @!P0 BRA `(.L_x_129) ;  /* 0xfffffffc00f08947 */ /* 0x004fea000383ffff */
[----:B------:R-:W-:Y:S05]  /*7cb0*/  BRA `(.L_x_130) ;  /* 0xffffffa800707947 */ /* 0x000fea000383ffff */
.L_x_41:
[----:B----4-:R-:W-:-:S07]  /*7cc0*/  MOV R0, UR5 ;  /* 0x0000000500007c02 */ /* 0x010fce0008000f00 */
.L_x_131:
[----:B-1----:R1:W2:Y:S02]  /*7cd0*/  SYNCS.PHASECHK.TRANS64.TRYWAIT P0, [R0+URZ], R3 ;  /* 0x00000003000075a7 */ /* 0x0022a400080011ff */
[----:B--2---:R-:W-:Y:S05]  /*7ce0*/  @!P0 NANOSLEEP.SYNCS 0x989680 ;  /* 0x009896800000895d */ /* 0x004fea0003900000 */
[----:B------:R-:W2:Y:S02]  /*7cf0*/  @!P0 SYNCS.PHASECHK.TRANS64 P0, [R0+URZ], R3 ;  /* 0x00000003000085a7 */ /* 0x000ea400080010ff */
[----:B--2---:R-:W-:Y:S05]  /*7d00*/  @!P0 BRA `(.L_x_131) ;  /* 0xfffffffc00f08947 */ /* 0x004fea000383ffff */
[----:B------:R-:W-:Y:S05]  /*7d10*/  BRA `(.L_x_132) ;  /* 0xffffffa8007c7947 */ /* 0x000fea000383ffff */
.L_x_42:
[----:B----4-:R-:W-:-:S07]  /*7d20*/  MOV R0, UR5 ;  /* 0x0000000500007c02 */ /* 0x010fce0008000f00 */
.L_x_133:
[----:B-1----:R1:W2:Y:S02]  /*7d30*/  SYNCS.PHASECHK.TRANS64.TRYWAIT P0, [R0+URZ], R3 ;  /* 0x00000003000075a7 */ /* 0x0022a400080011ff */
[----:B--2---:R-:W-:Y:S05]  /*7d40*/  @!P0 NANOSLEEP.SYNCS 0x989680 ;  /* 0x009896800000895d */ /* 0x004fea0003900000 */
[----:B------:R-:W2:Y:S02]  /*7d50*/  @!P0 SYNCS.PHASECHK.TRANS64 P0, [R0+URZ], R3 ;  /* 0x00000003000085a7 */ /* 0x000ea400080010ff */
[----:B--2---:R-:W-:Y:S05]  /*7d60*/  @!P0 BRA `(.L_x_133) ;  /* 0xfffffffc00f08947 */ /* 0x004fea000383ffff */
[----:B------:R-:W-:Y:S05]  /*7d70*/  BRA `(.L_x_134) ;  /* 0xffffffa800887947 */ /* 0x000fea000383ffff */
.L_x_43:
[----:B----4-:R-:W-:-:S07]  /*7d80*/  MOV R0, UR5 ;  /* 0x0000000500007c02 */ /* 0x010fce0008000f00 */
.L_x_135:
[----:B-1----:R1:W2:Y:S02]  /*7d90*/  SYNCS.PHASECHK.TRANS64.TRYWAIT P0, [R0+URZ], R3 ;  /* 0x00000003000075a7 */ /* 0x0022a400080011ff */
[----:B--2---:R-:W-:Y:S05]  /*7da0*/  @!P0 NANOSLEEP.SYNCS 0x989680 ;  /* 0x009896800000895d */ /* 0x004fea0003900000 */
[----:B------:R-:W2:Y:S02]  /*7db0*/  @!P0 SYNCS.PHASECHK.TRANS64 P0, [R0+URZ], R3 ;  /* 0x00000003000085a7 */ /* 0x000ea400080010ff */
[----:B--2---:R-:W-:Y:S05]  /*7dc0*/  @!P0 BRA `(.L_x_135) ;  /* 0xfffffffc00f08947 */ /* 0x004fea000383ffff */
[----:B------:R-:W-:Y:S05]  /*7dd0*/  BRA `(.L_x_136) ;  /* 0xffffffa800947947 */ /* 0x000fea000383ffff */
.L_x_44:
[----:B----4-:R-:W-:-:S07]  /*7de0*/  MOV R0, UR5 ;  /* 0x0000000500007c02 */ /* 0x010fce0008000f00 */
.L_x_137:
[----:B-1----:R1:W2:Y:S02]  /*7df0*/  SYNCS.PHASECHK.TRANS64.TRYWAIT P0, [R0+URZ], R3 ;  /* 0x00000003000075a7 */ /* 0x0022a400080011ff */
[----:B--2---:R-:W-:Y:S05]  /*7e00*/  @!P0 NANOSLEEP.SYNCS 0x989680 ;  /* 0x009896800000895d */ /* 0x004fea0003900000 */
[----:B------:R-:W2:Y:S02]  /*7e10*/  @!P0 SYNCS.PHASECHK.TRANS64 P0, [R0+URZ], R3 ;  /* 0x00000003000085a7 */ /* 0x000ea400080010ff */
[----:B--2---:R-:W-:Y:S05]  /*7e20*/  @!P0 BRA `(.L_x_137) ;  /* 0xfffffffc00f08947 */ /* 0x004fea000383ffff */
[----:B------:R-:W-:Y:S05]  /*7e30*/  BRA `(.L_x_138) ;  /* 0xffffffa800a07947 */ /* 0x000fea000383ffff */
.L_x_45:
[----:B----4-:R-:W-:-:S07]  /*7e40*/  MOV R0, UR5 ;  /* 0x0000000500007c02 */ /* 0x010fce0008000f00 */
.L_x_139:
[----:B-1----:R1:W2:Y:S02]  /*7e50*/  SYNCS.PHASECHK.TRANS64.TRYWAIT P0, [R0+URZ], R3 ;  /* 0x00000003000075a7 */ /* 0x0022a400080011ff */
[----:B--2---:R-:W-:Y:S05]  /*7e60*/  @!P0 NANOSLEEP.SYNCS 0x989680 ;  /* 0x009896800000895d */ /* 0x004fea0003900000 */
[----:B------:R-:W2:Y:S02]  /*7e70*/  @!P0 SYNCS.PHASECHK.TRANS64 P0, [R0+URZ], R3 ;  /* 0x00000003000085a7 */ /* 0x000ea400080010ff */
[----:B--2---:R-:W-:Y:S05]  /*7e80*/  @!P0 BRA `(.L_x_139) ;  /* 0xfffffffc00f08947 */ /* 0x004fea000383ffff */
[----:B------:R-:W-:Y:S05]  /*7e90*/  BRA `(.L_x_140) ;  /* 0xffffffa800ac7947 */ /* 0x000fea000383ffff */
.L_x_46:
[----:B----4-:R-:W-:-:S07]  /*7ea0*/  MOV R0, UR5 ;  /* 0x0000000500007c02 */ /* 0x010fce0008000f00 */
.L_x_141:
[----:B-1----:R1:W2:Y:S02]  /*7eb0*/  SYNCS.PHASECHK.TRANS64.TRYWAIT P0, [R0+URZ], R3 ;  /* 0x00000003000075a7 */ /* 0x0022a400080011ff */
[----:B--2---:R-:W-:Y:S05]  /*7ec0*/  @!P0 NANOSLEEP.SYNCS 0x989680 ;  /* 0x009896800000895d */ /* 0x004fea0003900000 */
[----:B------:R-:W2:Y:S02]  /*7ed0*/  @!P0 SYNCS.PHASECHK.TRANS64 P0, [R0+URZ], R3 ;  /* 0x00000003000085a7 */ /* 0x000ea400080010ff */
[----:B--2---:R-:W-:Y:S05]  /*7ee0*/  @!P0 BRA `(.L_x_141) ;  /* 0xfffffffc00f08947 */ /* 0x004fea000383ffff */
[----:B------:R-:W-:Y:S05]  /*7ef0*/  BRA `(.L_x_142) ;  /* 0xffffffa800b87947 */ /* 0x000fea000383ffff */
.L_x_47:
[----:B----4-:R-:W-:-:S07]  /*7f00*/  MOV R0, UR5 ;  /* 0x0000000500007c02 */ /* 0x010fce0008000f00 */
.L_x_143:
[----:B-1----:R1:W2:Y:S02]  /*7f10*/  SYNCS.PHASECHK.TRANS64.TRYWAIT P0, [R0+URZ], R3 ;  /* 0x00000003000075a7 */ /* 0x0022a400080011ff */
[----:B--2---:R-:W-:Y:S05]  /*7f20*/  @!P0 NANOSLEEP.SYNCS 0x989680 ;  /* 0x009896800000895d */ /* 0x004fea0003900000 */
[----:B------:R-:W2:Y:S02]  /*7f30*/  @!P0 SYNCS.PHASECHK.TRANS64 P0, [R0+URZ], R3 ;  /* 0x00000003000085a7 */ /* 0x000ea400080010ff */
[----:B--2---:R-:W-:Y:S05]  /*7f40*/  @!P0 BRA `(.L_x_143) ;  /* 0xfffffffc00f08947 */ /* 0x004fea000383ffff */
[----:B------:R-:W-:Y:S05]  /*7f50*/  BRA `(.L_x_144) ;  /* 0xffffffa800c47947 */ /* 0x000fea000383ffff */
.L_x_48:
[----:B----4-:R-:W-:-:S07]  /*7f60*/  MOV R0, UR5 ;  /* 0x0000000500007c02 */ /* 0x010fce0008000f00 */
.L_x_145:
[----:B-1----:R1:W2:Y:S02]  /*7f70*/  SYNCS.PHASECHK.TRANS64.TRYWAIT P0, [R0+URZ], R3 ;  /* 0x00000003000075a7 */ /* 0x0022a400080011ff */
[----:B--2---:R-:W-:Y:S05]  /*7f80*/  @!P0 NANOSLEEP.SYNCS 0x989680 ;  /* 0x009896800000895d */ /* 0x004fea0003900000 */
[----:B------:R-:W2:Y:S02]  /*7f90*/  @!P0 SYNCS.PHASECHK.TRANS64 P0, [R0+URZ], R3 ;  /* 0x00000003000085a7 */ /* 0x000ea400080010ff */
[----:B--2---:R-:W-:Y:S05]  /*7fa0*/  @!P0 BRA `(.L_x_145) ;  /* 0xfffffffc00f08947 */ /* 0x004fea000383ffff */
[----:B------:R-:W-:Y:S05]  /*7fb0*/  BRA `(.L_x_146) ;  /* 0xffffffa800d07947 */ /* 0x000fea000383ffff */
.L_x_49:
[----:B----4-:R-:W-:-:S07]  /*7fc0*/  MOV R0, UR5 ;  /* 0x0000000500007c02 */ /* 0x010fce0008000f00 */
.L_x_147:
[----:B-1----:R1:W2:Y:S02]  /*7fd0*/  SYNCS.PHASECHK.TRANS64.TRYWAIT P0, [R0+URZ], R3 ;  /* 0x00000003000075a7 */ /* 0x0022a400080011ff */
[----:B--2---:R-:W-:Y:S05]  /*7fe0*/  @!P0 NANOSLEEP.SYNCS 0x989680 ;  /* 0x009896800000895d */ /* 0x004fea0003900000 */
[----:B------:R-:W2:Y:S02]  /*7ff0*/  @!P0 SYNCS.PHASECHK.TRANS64 P0, [R0+URZ], R3 ;  /* 0x00000003000085a7 */ /* 0x000ea400080010ff */
[----:B--2---:R-:W-:Y:S05]  /*8000*/  @!P0 BRA `(.L_x_147) ;  /* 0xfffffffc00f08947 */ /* 0x004fea000383ffff */
[----:B------:R-:W-:Y:S05]  /*8010*/  BRA `(.L_x_148) ;  /* 0xffffffa800dc7947 */ /* 0x000fea000383ffff */
.L_x_50:
[----:B----4-:R-:W-:-:S07]  /*8020*/  MOV R0, UR5 ;  /* 0x0000000500007c02 */ /* 0x010fce0008000f00 */
.L_x_149:
[----:B-1----:R1:W2:Y:S02]  /*8030*/  SYNCS.PHASECHK.TRANS64.TRYWAIT P0, [R0+URZ], R3 ;  /* 0x00000003000075a7 */ /* 0x0022a400080011ff */
[----:B--2---:R-:W-:Y:S05]  /*8040*/  @!P0 NANOSLEEP.SYNCS 0x989680 ;  /* 0x009896800000895d */ /* 0x004fea0003900000 */
[----:B------:R-:W2:Y:S02]  /*8050*/  @!P0 SYNCS.PHASECHK.TRANS64 P0, [R0+URZ], R3 ;  /* 0x00000003000085a7 */ /* 0x000ea400080010ff */
[----:B--2---:R-:W-:Y:S05]  /*8060*/  @!P0 BRA `(.L_x_149) ;  /* 0xfffffffc00f08947 */ /* 0x004fea000383ffff */
[----:B------:R-:W-:Y:S05]  /*8070*/  BRA `(.L_x_150) ;  /* 0xffffffa800e87947 */ /* 0x000fea000383ffff */
.L_x_51:
[----:B----4-:R-:W-:-:S07]  /*8080*/  MOV R0, UR5 ;  /* 0x0000000500007c02 */ /* 0x010fce0008000f00 */
.L_x_151:
[----:B-1----:R1:W2:Y:S02]  /*8090*/  SYNCS.PHASECHK.TRANS64.TRYWAIT P0, [R0+URZ], R3 ;  /* 0x00000003000075a7 */ /* 0x0022a400080011ff */
[----:B--2---:R-:W-:Y:S05]  /*80a0*/  @!P0 NANOSLEEP.SYNCS 0x989680 ;  /* 0x009896800000895d */ /* 0x004fea0003900000 */
[----:B------:R-:W2:Y:S02]  /*80b0*/  @!P0 SYNCS.PHASECHK.TRANS64 P0, [R0+URZ], R3 ;  /* 0x00000003000085a7 */ /* 0x000ea400080010ff */
[----:B--2---:R-:W-:Y:S05]  /*80c0*/  @!P0 BRA `(.L_x_151) ;  /* 0xfffffffc00f08947 */ /* 0x004fea000383ffff */
[----:B------:R-:W-:Y:S05]  /*80d0*/  BRA `(.L_x_152) ;  /* 0xffffffa800f47947 */ /* 0x000fea000383ffff */
.L_x_52:
[----:B----4-:R-:W-:-:S07]  /*80e0*/  MOV R0, UR5 ;  /* 0x0000000500007c02 */ /* 0x010fce0008000f00 */
.L_x_153:
[----:B-1----:R1:W2:Y:S02]  /*80f0*/  SYNCS.PHASECHK.TRANS64.TRYWAIT P0, [R0+URZ], R3 ;  /* 0x00000003000075a7 */ /* 0x0022a400080011ff */
[----:B--2---:R-:W-:Y:S05]  /*8100*/  @!P0 NANOSLEEP.SYNCS 0x989680 ;  /* 0x009896800000895d */ /* 0x004fea0003900000 */
[----:B------:R-:W2:Y:S02]  /*8110*/  @!P0 SYNCS.PHASECHK.TRANS64 P0, [R0+URZ], R3 ;  /* 0x00000003000085a7 */ /* 0x000ea400080010ff */
[----:B--2---:R-:W-:Y:S05]  /*8120*/  @!P0 BRA `(.L_x_153) ;  /* 0xfffffffc00f08947 */ /* 0x004fea000383ffff */
[----:B------:R-:W-:Y:S05]  /*8130*/  BRA `(.L_x_154) ;  /* 0xffffffac00007947 */ /* 0x000fea000383ffff */
.L_x_55:
[----:B-1----:R1:W2:Y:S02]  /*8140*/  SYNCS.PHASECHK.TRANS64.TRYWAIT P0, [R0+URZ+0x1a0], R5 ;  /* 0x0001a005000075a7 */ /* 0x0022a400080011ff */
[----:B--2---:R-:W-:Y:S05]  /*8150*/  @!P0 NANOSLEEP.SYNCS 0x989680 ;  /* 0x009896800000895d */ /* 0x004fea0003900000 */
[----:B------:R-:W2:Y:S02]  /*8160*/  @!P0 SYNCS.PHASECHK.TRANS64 P0, [R0+URZ+0x1a0], R5 ;  /* 0x0001a005000085a7 */ /* 0x000ea400080010ff */
[----:B--2---:R-:W-:Y:S05]  /*8170*/  @!P0 BRA `(.L_x_55) ;  /* 0xfffffffc00f08947 */ /* 0x004fea000383ffff */
[----:B------:R-:W-:Y:S05]  /*8180*/  BRA `(.L_x_155) ;  /* 0xffffffac005c7947 */ /* 0x000fea000383ffff */
.L_x_56:
[----:B------:R-:W-:-:S07]  /*8190*/  MOV R0, UR5 ;  /* 0x0000000500007c02 */ /* 0x000fce0008000f00 */
.L_x_156:
[----:B-1----:R1:W2:Y:S02]  /*81a0*/  SYNCS.PHASECHK.TRANS64.TRYWAIT P0, [R0+URZ+0x150], R5 ;  /* 0x00015005000075a7 */ /* 0x0022a400080011ff */
[----:B--2---:R-:W-:Y:S05]  /*81b0*/  @!P0 NANOSLEEP.SYNCS 0x989680 ;  /* 0x009896800000895d */ /* 0x004fea0003900000 */
[----:B------:R-:W2:Y:S02]  /*81c0*/  @!P0 SYNCS.PHASECHK.TRANS64 P0, [R0+URZ+0x150], R5 ;  /* 0x00015005000085a7 */ /* 0x000ea400080010ff */
[----:B--2---:R-:W-:Y:S05]  /*81d0*/  @!P0 BRA `(.L_x_156) ;  /* 0xfffffffc00f08947 */ /* 0x004fea000383ffff */
[----:B------:R-:W-:Y:S05]  /*81e0*/  BRA `(.L_x_157) ;  /* 0xffffffac006c7947 */ /* 0x000fea000383ffff */
.L_x_57:
[----:B-1----:R1:W2:Y:S02]  /*81f0*/  SYNCS.PHASECHK.TRANS64.TRYWAIT P1, [R0+URZ+0x140], R5 ;  /* 0x00014005000075a7 */ /* 0x0022a400080211ff */
[----:B--2---:R-:W-:Y:S05]  /*8200*/  @!P1 NANOSLEEP.SYNCS 0x989680 ;  /* 0x009896800000995d */ /* 0x004fea0003900000 */
[----:B------:R-:W2:Y:S02]  /*8210*/  @!P1 SYNCS.PHASECHK.TRANS64 P1, [R0+URZ+0x140], R5 ;  /* 0x00014005000095a7 */ /* 0x000ea400080210ff */
[----:B--2---:R-:W-:Y:S05]  /*8220*/  @!P1 BRA `(.L_x_57) ;  /* 0xfffffffc00f09947 */ /* 0x004fea000383ffff */
[----:B------:R-:W-:Y:S05]  /*8230*/  BRA `(.L_x_158) ;  /* 0xffffffac009c7947 */ /* 0x000fea000383ffff */
.L_x_60:
[----:B------:R-:W-:-:S07]  /*8240*/  MOV R0, UR5 ;  /* 0x0000000500007c02 */ /* 0x000fce0008000f00 */
.L_x_159:
[----:B-1----:R1:W2:Y:S02]  /*8250*/  SYNCS.PHASECHK.TRANS64.TRYWAIT P0, [R0+URZ+0x150], R3 ;  /* 0x00015003000075a7 */ /* 0x0022a400080011ff */
[----:B--2---:R-:W-:Y:S05]  /*8260*/  @!P0 NANOSLEEP.SYNCS 0x989680 ;  /* 0x009896800000895d */ /* 0x004fea0003900000 */
[----:B------:R-:W2:Y:S02]  /*8270*/  @!P0 SYNCS.PHASECHK.TRANS64 P0, [R0+URZ+0x150], R3 ;  /* 0x00015003000085a7 */ /* 0x000ea400080010ff */
[----:B--2---:R-:W-:Y:S05]  /*8280*/  @!P0 BRA `(.L_x_159) ;  /* 0xfffffffc00f08947 */ /* 0x004fea000383ffff */
[----:B------:R-:W-:Y:S05]  /*8290*/  BRA `(.L_x_59) ;  /* 0xffffffac00f07947 */ /* 0x000fea000383ffff */
.L_x_67:
[----:B-1----:R1:W2:Y:S02]  /*82a0*/  SYNCS.PHASECHK.TRANS64.TRYWAIT P1, [R0+URZ+0x140], R5 ;  /* 0x00014005000075a7 */ /* 0x0022a400080211ff */
[----:B--2---:R-:W-:Y:S05]  /*82b0*/  @!P1 NANOSLEEP.SYNCS 0x989680 ;  /* 0x009896800000995d */ /* 0x004fea0003900000 */
[----:B------:R-:W2:Y:S02]  /*82c0*/  @!P1 SYNCS.PHASECHK.TRANS64 P1, [R0+URZ+0x140], R5 ;  /* 0x00014005000095a7 */ /* 0x000ea400080210ff */
[----:B--2---:R-:W-:Y:S05]  /*82d0*/  @!P1 BRA `(.L_x_67) ;  /* 0xfffffffc00f09947 */ /* 0x004fea000383ffff */
[----:B------:R-:W-:Y:S05]  /*82e0*/  BRA `(.L_x_160) ;  /* 0xffffffb400507947 */ /* 0x000fea000383ffff */
.L_x_68:
[----:B------:R-:W-:-:S07]  /*82f0*/  MOV R3, UR8 ;  /* 0x0000000800037c02 */ /* 0x000fce0008000f00 */
.L_x_161:
[----:B-1----:R1:W2:Y:S02]  /*8300*/  SYNCS.PHASECHK.TRANS64.TRYWAIT P0, [R3+URZ+0x180], R0 ;  /* 0x00018000030075a7 */ /* 0x0022a400080011ff */
[----:B--2---:R-:W-:Y:S05]  /*8310*/  @!P0 NANOSLEEP.SYNCS 0x989680 ;  /* 0x009896800000895d */ /* 0x004fea0003900000 */
[----:B------:R-:W2:Y:S02]  /*8320*/  @!P0 SYNCS.PHASECHK.TRANS64 P0, [R3+URZ+0x180], R0 ;  /* 0x00018000030085a7 */ /* 0x000ea400080010ff */
[----:B--2---:R-:W-:Y:S05]  /*8330*/  @!P0 BRA `(.L_x_161) ;  /* 0xfffffffc00f08947 */ /* 0x004fea000383ffff */
[----:B------:R-:W-:Y:S05]  /*8340*/  BRA `(.L_x_162) ;  /* 0xffffffb400a07947 */ /* 0x000fea000383ffff */
.L_x_71:
[----:B------:R-:W-:Y:S07]  /*8350*/  MOV R0, UR7 ;  /* 0x0000000700007c02 */ /* 0x000fee0008000f00 */
.L_x_163:
[----:B-1----:R1:W2:Y:S02]  /*8360*/  SYNCS.PHASECHK.TRANS64.TRYWAIT P0, [R0+URZ], R3 ;  /* 0x00000003000075a7 */ /* 0x0022a400080011ff */
[----:B--2---:R-:W-:Y:S05]  /*8370*/  @!P0 NANOSLEEP.SYNCS 0x989680 ;  /* 0x009896800000895d */ /* 0x004fea0003900000 */
[----:B------:R-:W2:Y:S02]  /*8380*/  @!P0 SYNCS.PHASECHK.TRANS64 P0, [R0+URZ], R3 ;  /* 0x00000003000085a7 */ /* 0x000ea400080010ff */
[----:B--2---:R-:W-:Y:S05]  /*8390*/  @!P0 BRA `(.L_x_163) ;  /* 0xfffffffc00f08947 */ /* 0x004fea000383ffff */
[----:B------:R-:W-:Y:S05]  /*83a0*/  BRA `(.L_x_70) ;  /* 0xffffffb400bc7947 */ /* 0x000fea000383ffff */
.L_x_74:
[----:B------:R-:W-:-:S07]  /*83b0*/  MOV R0, UR5 ;  /* 0x0000000500007c02 */ /* 0x000fce0008000f00 */
.L_x_164:
[----:B--2---:R2:W3:Y:S02]  /*83c0*/  SYNCS.PHASECHK.TRANS64.TRYWAIT P0, [R0+URZ], R3 ;  /* 0x00000003000075a7 */ /* 0x0044e400080011ff */
[----:B---3--:R-:W-:Y:S05]  /*83d0*/  @!P0 NANOSLEEP.SYNCS 0x989680 ;  /* 0x009896800000895d */ /* 0x008fea0003900000 */
[----:B------:R-:W3:Y:S02]  /*83e0*/  @!P0 SYNCS.PHASECHK.TRANS64 P0, [R0+URZ], R3 ;  /* 0x00000003000085a7 */ /* 0x000ee400080010ff */
[----:B---3--:R-:W-:Y:S05]  /*83f0*/  @!P0 BRA `(.L_x_164) ;  /* 0xfffffffc00f08947 */ /* 0x008fea000383ffff */
[----:B------:R-:W-:Y:S05]  /*8400*/  BRA `(.L_x_165) ;  /* 0xffffffb800707947 */ /* 0x000fea000383ffff */
.L_x_75:
[----:B------:R-:W-:-:S07]  /*8410*/  MOV R0, UR5 ;  /* 0x0000000500007c02 */ /* 0x000fce0008000f00 */
.L_x_166:
[----:B-1----:R1:W2:Y:S02]  /*8420*/  SYNCS.PHASECHK.TRANS64.TRYWAIT P0, [R0+URZ], R3 ;  /* 0x00000003000075a7 */ /* 0x0022a400080011ff */
[----:B--2---:R-:W-:Y:S05]  /*8430*/  @!P0 NANOSLEEP.SYNCS 0x989680 ;  /* 0x009896800000895d */ /* 0x004fea0003900000 */
[----:B------:R-:W2:Y:S02]  /*8440*/  @!P0 SYNCS.PHASECHK.TRANS64 P0, [R0+URZ], R3 ;  /* 0x00000003000085a7 */ /* 0x000ea400080010ff */
[----:B--2---:R-:W-:Y:S05]  /*8450*/  @!P0 BRA `(.L_x_166) ;  /* 0xfffffffc00f08947 */ /* 0x004fea000383ffff */
[----:B------:R-:W-:Y:S05]  /*8460*/  BRA `(.L_x_167) ;  /* 0xffffffb8007c7947 */ /* 0x000fea000383ffff */
.L_x_76:
[----:B------:R-:W-:-:S07]  /*8470*/  MOV R0, UR5 ;  /* 0x0000000500007c02 */ /* 0x000fce0008000f00 */
.L_x_168:
[----:B-1----:R1:W2:Y:S02]  /*8480*/  SYNCS.PHASECHK.TRANS64.TRYWAIT P0, [R0+URZ], R3 ;  /* 0x00000003000075a7 */ /* 0x0022a400080011ff */
[----:B--2---:R-:W-:Y:S05]  /*8490*/  @!P0 NANOSLEEP.SYNCS 0x989680 ;  /* 0x009896800000895d */ /* 0x004fea0003900000 */
[----:B------:R-:W2:Y:S02]  /*84a0*/  @!P0 SYNCS.PHASECHK.TRANS64 P0, [R0+URZ], R3 ;  /* 0x00000003000085a7 */ /* 0x000ea400080010ff */
[----:B--2---:R-:W-:Y:S05]  /*84b0*/  @!P0 BRA `(.L_x_168) ;  /* 0xfffffffc00f08947 */ /* 0x004fea000383ffff */
[----:B------:R-:W-:Y:S05]  /*84c0*/  BRA `(.L_x_169) ;  /* 0xffffffb800887947 */ /* 0x000fea000383ffff */
.L_x_77:
[----:B------:R-:W-:-:S07]  /*84d0*/  MOV R0, UR7 ;  /* 0x0000000700007c02 */ /* 0x000fce0008000f00 */
.L_x_170:
[----:B-1----:R1:W2:Y:S02]  /*84e0*/  SYNCS.PHASECHK.TRANS64.TRYWAIT P0, [R0+URZ], R3 ;  /* 0x00000003000075a7 */ /* 0x0022a400080011ff */
[----:B--2---:R-:W-:Y:S05]  /*84f0*/  @!P0 NANOSLEEP.SYNCS 0x989680 ;  /* 0x009896800000895d */ /* 0x004fea0003900000 */
[----:B------:R-:W2:Y:S02]  /*8500*/  @!P0 SYNCS.PHASECHK.TRANS64 P0, [R0+URZ], R3 ;  /* 0x00000003000085a7 */ /* 0x000ea400080010ff */
[----:B--2---:R-:W-:Y:S05]  /*8510*/  @!P0 BRA `(.L_x_170) ;  /* 0xfffffffc00f08947 */ /* 0x004fea000383ffff */
[----:B------:R-:W-:Y:S05]  /*8520*/  BRA `(.L_x_171) ;  /* 0xffffffb800947947 */ /* 0x000fea000383ffff */
.L_x_82:
[----:B--2---:R2:W3:Y:S02]  /*8530*/  SYNCS.PHASECHK.TRANS64.TRYWAIT P0, [R0+URZ+0x140], R3 ;  /* 0x00014003000075a7 */ /* 0x0044e400080011ff */
[----:B---3--:R-:W-:Y:S05]  /*8540*/  @!P0 NANOSLEEP.SYNCS 0x989680 ;  /* 0x009896800000895d */ /* 0x008fea0003900000 */
[----:B------:R-:W3:Y:S02]  /*8550*/  @!P0 SYNCS.PHASECHK.TRANS64 P0, [R0+URZ+0x140], R3 ;  /* 0x00014003000085a7 */ /* 0x000ee400080010ff */
[----:B---3--:R-:W-:Y:S05]  /*8560*/  @!P0 BRA `(.L_x_82) ;  /* 0xfffffffc00f08947 */ /* 0x008fea000383ffff */
[----:B------:R-:W-:Y:S05]  /*8570*/  BRA `(.L_x_172) ;  /* 0xffffffbc00987947 */ /* 0x000fea000383ffff */
.L_x_85:
[----:B------:R-:W-:Y:S07]  /*8580*/  MOV R0, UR7 ;  /* 0x0000000700007c02 */ /* 0x000fee0008000f00 */
.L_x_173:
[----:B--2---:R2:W3:Y:S02]  /*8590*/  SYNCS.PHASECHK.TRANS64.TRYWAIT P0, [R0+URZ+0x138], R3 ;  /* 0x00013803000075a7 */ /* 0x0044e400080011ff */
[----:B---3--:R-:W-:Y:S05]  /*85a0*/  @!P0 NANOSLEEP.SYNCS 0x989680 ;  /* 0x009896800000895d */ /* 0x008fea0003900000 */
[----:B------:R-:W3:Y:S02]  /*85b0*/  @!P0 SYNCS.PHASECHK.TRANS64 P0, [R0+URZ+0x138], R3 ;  /* 0x00013803000085a7 */ /* 0x000ee400080010ff */
[----:B---3--:R-:W-:Y:S05]  /*85c0*/  @!P0 BRA `(.L_x_173) ;  /* 0xfffffffc00f08947 */ /* 0x008fea000383ffff */
[----:B------:R-:W-:Y:S05]  /*85d0*/  BRA `(.L_x_84) ;  /* 0xffffffc000787947 */ /* 0x000fea000383ffff */
.L_x_88:
[----:B--2---:R-:W-:Y:S07]  /*85e0*/  MOV R3, UR7 ;  /* 0x0000000700037c02 */ /* 0x004fee0008000f00 */
.L_x_174:
[----:B-1----:R1:W2:Y:S02]  /*85f0*/  SYNCS.PHASECHK.TRANS64.TRYWAIT P0, [R3+URZ+0x120], R12 ;  /* 0x0001200c030075a7 */ /* 0x0022a400080011ff */
[----:B--2---:R-:W-:Y:S05]  /*8600*/  @!P0 NANOSLEEP.SYNCS 0x989680 ;  /* 0x009896800000895d */ /* 0x004fea0003900000 */
[----:B------:R-:W2:Y:S02]  /*8610*/  @!P0 SYNCS.PHASECHK.TRANS64 P0, [R3+URZ+0x120], R12 ;  /* 0x0001200c030085a7 */ /* 0x000ea400080010ff */
[----:B--2---:R-:W-:Y:S05]  /*8620*/  @!P0 BRA `(.L_x_174) ;  /* 0xfffffffc00f08947 */ /* 0x004fea000383ffff */
[----:B------:R-:W-:Y:S05]  /*8630*/  BRA `(.L_x_175) ;  /* 0xffffffc000f07947 */ /* 0x000fea000383ffff */
.L_x_89:
[----:B------:R-:W-:Y:S07]  /*8640*/  MOV R3, UR7 ;  /* 0x0000000700037c02 */ /* 0x000fee0008000f00 */
.L_x_176:
[----:B-1----:R1:W2:Y:S02]  /*8650*/  SYNCS.PHASECHK.TRANS64.TRYWAIT P0, [R3+URZ+0x128], R12 ;  /* 0x0001280c030075a7 */ /* 0x0022a400080011ff */
[----:B--2---:R-:W-:Y:S05]  /*8660*/  @!P0 NANOSLEEP.SYNCS 0x989680 ;  /* 0x009896800000895d */ /* 0x004fea0003900000 */
[----:B------:R-:W2:Y:S02]  /*8670*/  @!P0 SYNCS.PHASECHK.TRANS64 P0, [R3+URZ+0x128], R12 ;  /* 0x0001280c030085a7 */ /* 0x000ea400080010ff */
[----:B--2---:R-:W-:Y:S05]  /*8680*/  @!P0 BRA `(.L_x_176) ;  /* 0xfffffffc00f08947 */ /* 0x004fea000383ffff */
[----:B------:R-:W-:Y:S05]  /*8690*/  BRA `(.L_x_177) ;  /* 0xffffffc400707947 */ /* 0x000fea000383ffff */
.L_x_91:
[----:B------:R-:W-:-:S07]  /*86a0*/  MOV R0, UR7 ;  /* 0x0000000700007c02 */ /* 0x000fce0008000f00 */
.L_x_178:
[----:B-1----:R1:W3:Y:S02]  /*86b0*/  SYNCS.PHASECHK.TRANS64.TRYWAIT P0, [R0+URZ+0x120], R3 ;  /* 0x00012003000075a7 */ /* 0x0022e400080011ff */
[----:B---3--:R-:W-:Y:S05]  /*86c0*/  @!P0 NANOSLEEP.SYNCS 0x989680 ;  /* 0x009896800000895d */ /* 0x008fea0003900000 */
[----:B------:R-:W3:Y:S02]  /*86d0*/  @!P0 SYNCS.PHASECHK.TRANS64 P0, [R0+URZ+0x120], R3 ;  /* 0x00012003000085a7 */ /* 0x000ee400080010ff */
[----:B---3--:R-:W-:Y:S05]  /*86e0*/  @!P0 BRA `(.L_x_178) ;  /* 0xfffffffc00f08947 */ /* 0x008fea000383ffff */
[----:B------:R-:W-:Y:S05]  /*86f0*/  BRA `(.L_x_179) ;  /* 0xffffffc400e07947 */ /* 0x000fea000383ffff */
.L_x_93:
[----:B--2---:R2:W4:Y:S02]  /*8700*/  SYNCS.PHASECHK.TRANS64.TRYWAIT P0, [R0+URZ+0x140], R3 ;  /* 0x00014003000075a7 */ /* 0x00452400080011ff */
[----:B----4-:R-:W-:Y:S05]  /*8710*/  @!P0 NANOSLEEP.SYNCS 0x989680 ;  /* 0x009896800000895d */ /* 0x010fea0003900000 */
[----:B------:R-:W4:Y:S02]  /*8720*/  @!P0 SYNCS.PHASECHK.TRANS64 P0, [R0+URZ+0x140], R3 ;  /* 0x00014003000085a7 */ /* 0x000f2400080010ff */
[----:B----4-:R-:W-:Y:S05]  /*8730*/  @!P0 BRA `(.L_x_93) ;  /* 0xfffffffc00f08947 */ /* 0x010fea000383ffff */
[----:B------:R-:W-:Y:S05]  /*8740*/  BRA `(.L_x_180) ;  /* 0xffffffc800ac7947 */ /* 0x000fea000383ffff */
.L_x_104:
[----:B-1----:R1:W3:Y:S02]  /*8750*/  SYNCS.PHASECHK.TRANS64.TRYWAIT P1, [R0+URZ+0x110], R3 ;  /* 0x00011003000075a7 */ /* 0x0022e400080211ff */
[----:B---3--:R-:W-:Y:S05]  /*8760*/  @!P1 NANOSLEEP.SYNCS 0x989680 ;  /* 0x009896800000995d */ /* 0x008fea0003900000 */
[----:B------:R-:W3:Y:S02]  /*8770*/  @!P1 SYNCS.PHASECHK.TRANS64 P1, [R0+URZ+0x110], R3 ;  /* 0x00011003000095a7 */ /* 0x000ee400080210ff */
[----:B---3--:R-:W-:Y:S05]  /*8780*/  @!P1 BRA `(.L_x_104) ;  /* 0xfffffffc00f09947 */ /* 0x008fea000383ffff */
[----:B------:R-:W-:Y:S05]  /*8790*/  BRA `(.L_x_103) ;  /* 0xffffffd400c47947 */ /* 0x000fea000383ffff */
.L_x_106:
[----:B-1----:R1:W4:Y:S02]  /*87a0*/  SYNCS.PHASECHK.TRANS64.TRYWAIT P0, [R113+URZ+0x160], R2 ;  /* 0x00016002710075a7 */ /* 0x00232400080011ff */
[----:B----4-:R-:W-:Y:S05]  /*87b0*/  @!P0 NANOSLEEP.SYNCS 0x989680 ;  /* 0x009896800000895d */ /* 0x010fea0003900000 */
[----:B------:R-:W4:Y:S02]  /*87c0*/  @!P0 SYNCS.PHASECHK.TRANS64 P0, [R113+URZ+0x160], R2 ;  /* 0x00016002710085a7 */ /* 0x000f2400080010ff */
[----:B----4-:R-:W-:Y:S05]  /*87d0*/  @!P0 BRA `(.L_x_106) ;  /* 0xfffffffc00f08947 */ /* 0x010fea000383ffff */
[----:B------:R-:W-:Y:S05]  /*87e0*/  BRA `(.L_x_105) ;  /* 0xffffffd800187947 */ /* 0x000fea000383ffff */
.L_x_114:
[----:B--2---:R2:W3:Y:S02]  /*87f0*/  SYNCS.PHASECHK.TRANS64.TRYWAIT P0, [R32+URZ+0x110], R3 ;  /* 0x00011003200075a7 */ /* 0x0044e400080011ff */
[----:B---3--:R-:W-:Y:S05]  /*8800*/  @!P0 NANOSLEEP.SYNCS 0x989680 ;  /* 0x009896800000895d */ /* 0x008fea0003900000 */
[----:B------:R-:W3:Y:S02]  /*8810*/  @!P0 SYNCS.PHASECHK.TRANS64 P0, [R32+URZ+0x110], R3 ;  /* 0x00011003200085a7 */ /* 0x000ee400080010ff */
[----:B---3--:R-:W-:Y:S05]  /*8820*/  @!P0 BRA `(.L_x_114) ;  /* 0xfffffffc00f08947 */ /* 0x008fea000383ffff */
[----:B------:R-:W-:Y:S05]  /*8830*/  BRA `(.L_x_113) ;  /* 0xffffffe400087947 */ /* 0x000fea000383ffff */
        .weak           $__internal_0_$__cuda_sm10x_tcgen05_guardrail_trap_col_being_dealloced_not_returned_by_alloc
        .type           $__internal_0_$__cuda_sm10x_tcgen05_guardrail_trap_col_being_dealloced_not_returned_by_alloc,@function
        .size           $__internal_0_$__cuda_sm10x_tcgen05_guardrail_trap_col_being_dealloced_not_returned_by_alloc,($__internal_1_$__cuda_sm10x_tcgen05_guardrail_trap_phase_invalid_during_alloc - $__internal_0_$__cuda_sm10x_tcgen05_guardrail_trap_col_being_dealloced_not_returned_by_alloc)
$__internal_0_$__cuda_sm10x_tcgen05_guardrail_trap_col_being_dealloced_not_returned_by_alloc:
[----:B------:R-:W-:Y:S05]  /*8840*/  BPT.TRAP 0x1 ;  /* 0x000000040000795c */ /* 0x000fea0000300000 */
[----:B------:R-:W-:-:S04]  /*8850*/  HFMA2 R3, -RZ, RZ, 0, 0 ;  /* 0x00000000ff037431 */ /* 0x000fc800000001ff */
[----:B------:R-:W-:Y:S05]  /*8860*/  RET.REL.NODEC R2 `(_ZN7cutlass13device_kernelINS_4gemm6kernel13GemmUniversalIN4cute5tupleIJiiiiEEENS1_10collective13CollectiveMmaINS1_35MainloopSm100TmaUmmaWarpSpecializedILi17ELi2ELi4ENS5_IJNS4_1CILi1EEESB_SB_EEEEENS5_IJNSA_ILi64EEENSA_ILi128EEESE_EEENS_12float_e5m2_tENS5_IJlSB_lEEESH_SI_NS4_8TiledMMAINS4_8MMA_AtomIJNS4_10MMA_TraitsINS4_19SM100_MMA_F8F6F4_SSEJSH_SH_fSE_SF_NS4_17integral_constantINS4_4UMMA5MajorELSP_0EEESQ_NSN_INSO_7ScaleInELSR_0EEESS_EEEEEENS4_6LayoutISC_NS5_IJNSA_ILi0EEESW_SW_EEEEENS5_IJNS4_10UnderscoreESZ_SZ_EEEEENS4_13SM90_TMA_LOADENS4_14ComposedLayoutINS4_7SwizzleILi2ELi4ELi3EEENS4_18smem_ptr_flag_bitsILi8EEENSV_INS5_IJNSA_ILi8EEESE_EEENS5_IJSE_SB_EEEEEEEvNS4_8identityES12_S1C_vS1D_EENS_8epilogue10collective18CollectiveEpilogueINS1F_23Sm100TmaWarpSpecializedILi2ELi2ELi32ELb0ELb0EEEJSG_NS5_IJNSV_ISE_SB_EES1K_EEESH_SI_SH_SI_NS1F_6fusion15FusionCallbacksIS1J_NS1M_17LinearCombinationISH_fSH_fLNS_15FloatRoundStyleE2EEESG_S1L_JEEENS4_5SM1004TMEM4LOAD26SM100_TMEM_LOAD_16dp32b32xES12_S1C_NS4_39AutoVectorizingCopyWithAssumedAlignmentILi128EEENS4_14SM90_TMA_STOREES1C_S1X_S1X_EEEvvEEEEvNT_6ParamsE) ;  /* 0xffffff7402e47950 */ /* 0x000fea0003c3ffff */
        .weak           $__internal_1_$__cuda_sm10x_tcgen05_guardrail_trap_phase_invalid_during_alloc
        .type           $__internal_1_$__cuda_sm10x_tcgen05_guardrail_trap_phase_invalid_during_alloc,@function
        .size           $__internal_1_$__cuda_sm10x_tcgen05_guardrail_trap_phase_invalid_during_alloc,($__internal_2_$__cuda_sm10x_tcgen05_guardrail_trap_unallocated_columns_being_dealloced - $__internal_1_$__cuda_sm10x_tcgen05_guardrail_trap_phase_invalid_during_alloc)
$__internal_1_$__cuda_sm10x_tcgen05_guardrail_trap_phase_invalid_during_alloc:
[----:B------:R-:W-:Y:S05]  /*8870*/  BPT.TRAP 0x1 ;  /* 0x000000040000795c */ /* 0x000fea0000300000 */
[----:B------:R-:W-:-:S04]  /*8880*/  MOV R3, 0x0 ;  /* 0x0000000000037802 */ /* 0x000fc80000000f00 */
[----:B------:R-:W-:Y:S05]  /*8890*/  RET.REL.NODEC R2 `(_ZN7cutlass13device_kernelINS_4gemm6kernel13GemmUniversalIN4cute5tupleIJiiiiEEENS1_10collective13CollectiveMmaINS1_35MainloopSm100TmaUmmaWarpSpecializedILi17ELi2ELi4ENS5_IJNS4_1CILi1EEESB_SB_EEEEENS5_IJNSA_ILi64EEENSA_ILi128EEESE_EEENS_12float_e5m2_tENS5_IJlSB_lEEESH_SI_NS4_8TiledMMAINS4_8MMA_AtomIJNS4_10MMA_TraitsINS4_19SM100_MMA_F8F6F4_SSEJSH_SH_fSE_SF_NS4_17integral_constantINS4_4UMMA5MajorELSP_0EEESQ_NSN_INSO_7ScaleInELSR_0EEESS_EEEEEENS4_6LayoutISC_NS5_IJNSA_ILi0EEESW_SW_EEEEENS5_IJNS4_10UnderscoreESZ_SZ_EEEEENS4_13SM90_TMA_LOADENS4_14ComposedLayoutINS4_7SwizzleILi2ELi4ELi3EEENS4_18smem_ptr_flag_bitsILi8EEENSV_INS5_IJNSA_ILi8EEESE_EEENS5_IJSE_SB_EEEEEEEvNS4_8identityES12_S1C_vS1D_EENS_8epilogue10collective18CollectiveEpilogueINS1F_23Sm100TmaWarpSpecializedILi2ELi2ELi32ELb0ELb0EEEJSG_NS5_IJNSV_ISE_SB_EES1K_EEESH_SI_SH_SI_NS1F_6fusion15FusionCallbacksIS1J_NS1M_17LinearCombinationISH_fSH_fLNS_15FloatRoundStyleE2EEESG_S1L_JEEENS4_5SM1004TMEM4LOAD26SM100_TMEM_LOAD_16dp32b32xES12_S1C_NS4_39AutoVectorizingCopyWithAssumedAlignmentILi128EEENS4_14SM90_TMA_STOREES1C_S1X_S1X_EEEvvEEEEvNT_6ParamsE) ;  /* 0xffffff7402d87950 */ /* 0x000fea0003c3ffff */
        .weak           $__internal_2_$__cuda_sm10x_tcgen05_guardrail_trap_unallocated_columns_being_dealloced
        .type           $__internal_2_$__cuda_sm10x_tcgen05_guardrail_trap_unallocated_columns_being_dealloced,@function
        .size           $__internal_2_$__cuda_sm10x_tcgen05_guardrail_trap_unallocated_columns_being_dealloced,(.L_x_182 - $__internal_2_$__cuda_sm10x_tcgen05_guardrail_trap_unallocated_columns_being_dealloced)
$__internal_2_$__cuda_sm10x_tcgen05_guardrail_trap_unallocated_columns_being_dealloced:
[----:B------:R-:W-:Y:S05]  /*88a0*/  BPT.TRAP 0x1 ;  /* 0x000000040000795c */ /* 0x000fea0000300000 */
[----:B------:R-:W-:-:S04]  /*88b0*/  HFMA2 R3, -RZ, RZ, 0, 0 ;  /* 0x00000000ff037431 */ /* 0x000fc800000001ff */
[----:B------:R-:W-:Y:S05]  /*88c0*/  RET.REL.NODEC R2 `(_ZN7cutlass13device_kernelINS_4gemm6kernel13GemmUniversalIN4cute5tupleIJiiiiEEENS1_10collective13CollectiveMmaINS1_35MainloopSm100TmaUmmaWarpSpecializedILi17ELi2ELi4ENS5_IJNS4_1CILi1EEESB_SB_EEEEENS5_IJNSA_ILi64EEENSA_ILi128EEESE_EEENS_12float_e5m2_tENS5_IJlSB_lEEESH_SI_NS4_8TiledMMAINS4_8MMA_AtomIJNS4_10MMA_TraitsINS4_19SM100_MMA_F8F6F4_SSEJSH_SH_fSE_SF_NS4_17integral_constantINS4_4UMMA5MajorELSP_0EEESQ_NSN_INSO_7ScaleInELSR_0EEESS_EEEEEENS4_6LayoutISC_NS5_IJNSA_ILi0EEESW_SW_EEEEENS5_IJNS4_10UnderscoreESZ_SZ_EEEEENS4_13SM90_TMA_LOADENS4_14ComposedLayoutINS4_7SwizzleILi2ELi4ELi3EEENS4_18smem_ptr_flag_bitsILi8EEENSV_INS5_IJNSA_ILi8EEESE_EEENS5_IJSE_SB_EEEEEEEvNS4_8identityES12_S1C_vS1D_EENS_8epilogue10collective18CollectiveEpilogueINS1F_23Sm100TmaWarpSpecializedILi2ELi2ELi32ELb0ELb0EEEJSG_NS5_IJNSV_ISE_SB_EES1K_EEESH_SI_SH_SI_NS1F_6fusion15FusionCallbacksIS1J_NS1M_17LinearCombinationISH_fSH_fLNS_15FloatRoundStyleE2EEESG_S1L_JEEENS4_5SM1004TMEM4LOAD26SM100_TMEM_LOAD_16dp32b32xES12_S1C_NS4_39AutoVectorizingCopyWithAssumedAlignmentILi128EEENS4_14SM90_TMA_STOREES1C_S1X_S1X_EEEvvEEEEvNT_6ParamsE) ;  /* 0xffffff7402cc7950 */ /* 0x000fea0003c3ffff */
.L_x_181:
[----:B------:R-:W-:-:S00]  /*88d0*/  BRA `(.L_x_181) ;  /* 0xfffffffc00fc7947 */ /* 0x000fc0000383ffff */
[----:B------:R-:W-:-:S00]  /*88e0*/  NOP ;  /* 0x0000000000007918 */ /* 0x000fc00000000000 */
        /* <DEDUP_REMOVED lines=9> */
.L_x_182:


//--------------------- .nv.global.init           --------------------------
	.section	.nv.global.init,"aw",@progbits
.nv.global.init:
	.type		$str$27,@object
	.size		$str$27,($str$28 - $str$27)
$str$27:
        /*0000*/ 	.byte	0x28, 0x61, 0x64, 0x64, 0x72, 0x65, 0x73, 0x73, 0x20, 0x26, 0x20, 0x6d, 0x61, 0x73, 0x6b, 0x29
        /*0010*/ 	.byte	0x20, 0x3d, 0x3d, 0x20, 0x30, 0x00
	.type		$str$28,@object
	.size		$str$28,($str$26 - $str$28)
$str$28:
        /*0016*/ 	.byte	0x2f, 0x74, 0x6d, 0x70, 0x2f, 0x63, 0x75, 0x74, 0x6c, 0x61, 0x73, 0x73, 0x5f, 0x73, 0x77, 0x65
        /*0026*/ 	.byte	0x65, 0x70, 0x5f, 0x73, 0x72, 0x63, 0x2f, 0x69, 0x6e, 0x63, 0x6c, 0x75, 0x64, 0x65, 0x2f, 0x63
        /*0036*/ 	.byte	0x75, 0x74, 0x65, 0x2f, 0x70, 0x6f, 0x69, 0x6e, 0x74, 0x65, 0x72, 0x5f, 0x66, 0x6c, 0x61, 0x67
        /*0046*/ 	.byte	0x67, 0x65, 0x64, 0x2e, 0x68, 0x70, 0x70, 0x00
	.type		$str$26,@object
	.size		$str$26,($str$25 - $str$26)
$str$26:
        /*004e*/ 	.byte	0x2f, 0x74, 0x6d, 0x70, 0x2f, 0x63, 0x75, 0x74, 0x6c, 0x61, 0x73, 0x73, 0x5f, 0x73, 0x77, 0x65
        /*005e*/ 	.byte	0x65, 0x70, 0x5f, 0x73, 0x72, 0x63, 0x2f, 0x69, 0x6e, 0x63, 0x6c, 0x75, 0x64, 0x65, 0x2f, 0x63
        /*006e*/ 	.byte	0x75, 0x74, 0x65, 0x2f, 0x61, 0x74, 0x6f, 0x6d, 0x2f, 0x63, 0x6f, 0x70, 0x79, 0x5f, 0x74, 0x72
        /*007e*/ 	.byte	0x61, 0x69, 0x74, 0x73, 0x5f, 0x73, 0x6d, 0x31, 0x30, 0x30, 0x2e, 0x68, 0x70, 0x70, 0x00
	.type		$str$25,@object
	.size		$str$25,(__unnamed_1 - $str$25)
$str$25:
        /*008d*/ 	.byte	0x28, 0x28, 0x75, 0x69, 0x6e, 0x74, 0x33, 0x32, 0x5f, 0x74, 0x28, 0x74, 0x68, 0x72, 0x65, 0x61
        /*009d*/ 	.byte	0x64, 0x49, 0x64, 0x78, 0x2e, 0x78, 0x29, 0x20, 0x2f, 0x20, 0x33, 0x32, 0x29, 0x20, 0x25, 0x20
        /*00ad*/ 	.byte	0x34, 0x29, 0x20, 0x3d, 0x3d, 0x20, 0x28, 0x28, 0x28, 0x74, 0x6d, 0x65, 0x6d, 0x5f, 0x61, 0x64
        /*00bd*/ 	.byte	0x64, 0x72, 0x20, 0x3e, 0x3e, 0x20, 0x31, 0x36, 0x29, 0x20, 0x2f, 0x20, 0x33, 0x32, 0x29, 0x20
        /*00cd*/ 	.byte	0x25, 0x20, 0x34, 0x29, 0x00
	.type		__unnamed_1,@object
	.size		__unnamed_1,(__unnamed_2 - __unnamed_1)
__unnamed_1:
        /*00d2*/ 	.byte	0x61, 0x75, 0x74, 0x6f, 0x20, 0x63, 0x75, 0x74, 0x65, 0x3a, 0x3a, 0x61, 0x73, 0x5f, 0x70, 0x6f
        /* <DEDUP_REMOVED lines=24> */
        /*0262*/ 	.byte	0x3c, 0x34, 0x30, 0x39, 0x36, 0x3e, 0x3e, 0x3e, 0x3e, 0x5d, 0x00
	.type		__unnamed_2,@object
	.size		__unnamed_2,(.L_2 - __unnamed_2)
__unnamed_2:
        /* <DEDUP_REMOVED lines=40> */
        /*04ed*/ 	.byte	0x74, 0x65, 0x3a, 0x3a, 0x43, 0x3c, 0x30, 0x3e, 0x3e, 0x3e, 0x3e, 0x5d, 0x00
.L_2:


//--------------------- .nv.shared._ZN7cutlass13device_kernelINS_4gemm6kernel13GemmUniversalIN4cute5tupleIJiiiiEEENS1_10collective13CollectiveMmaINS1_35MainloopSm100TmaUmmaWarpSpecializedILi17ELi2ELi4ENS5_IJNS4_1CILi1EEESB_SB_EEEEENS5_IJNSA_ILi64EEENSA_ILi128EEESE_EEENS_12float_e5m2_tENS5_IJlSB_lEEESH_SI_NS4_8TiledMMAINS4_8MMA_AtomIJNS4_10MMA_TraitsINS4_19SM100_MMA_F8F6F4_SSEJSH_SH_fSE_SF_NS4_17integral_constantINS4_4UMMA5MajorELSP_0EEESQ_NSN_INSO_7ScaleInELSR_0EEESS_EEEEEENS4_6LayoutISC_NS5_IJNSA_ILi0EEESW_SW_EEEEENS5_IJNS4_10UnderscoreESZ_SZ_EEEEENS4_13SM90_TMA_LOADENS4_14ComposedLayoutINS4_7SwizzleILi2ELi4ELi3EEENS4_18smem_ptr_flag_bitsILi8EEENSV_INS5_IJNSA_ILi8EEESE_EEENS5_IJSE_SB_EEEEEEEvNS4_8identityES12_S1C_vS1D_EENS_8epilogue10collective18CollectiveEpilogueINS1F_23Sm100TmaWarpSpecializedILi2ELi2ELi32ELb0ELb0EEEJSG_NS5_IJNSV_ISE_SB_EES1K_EEESH_SI_SH_SI_NS1F_6fusion15FusionCallbacksIS1J_NS1M_17LinearCombinationISH_fSH_fLNS_15FloatRoundStyleE2EEESG_S1L_JEEENS4_5SM1004TMEM4LOAD26SM100_TMEM_LOAD_16dp32b32xES12_S1C_NS4_39AutoVectorizingCopyWithAssumedAlignmentILi128EEENS4_14SM90_TMA_STOREES1C_S1X_S1X_EEEvvEEEEvNT_6ParamsE --------------------------
	.section	.nv.shared._ZN7cutlass13device_kernelINS_4gemm6kernel13GemmUniversalIN4cute5tupleIJiiiiEEENS1_10collective13CollectiveMmaINS1_35MainloopSm100TmaUmmaWarpSpecializedILi17ELi2ELi4ENS5_IJNS4_1CILi1EEESB_SB_EEEEENS5_IJNSA_ILi64EEENSA_ILi128EEESE_EEENS_12float_e5m2_tENS5_IJlSB_lEEESH_SI_NS4_8TiledMMAINS4_8MMA_AtomIJNS4_10MMA_TraitsINS4_19SM100_MMA_F8F6F4_SSEJSH_SH_fSE_SF_NS4_17integral_constantINS4_4UMMA5MajorELSP_0EEESQ_NSN_INSO_7ScaleInELSR_0EEESS_EEEEEENS4_6LayoutISC_NS5_IJNSA_ILi0EEESW_SW_EEEEENS5_IJNS4_10UnderscoreESZ_SZ_EEEEENS4_13SM90_TMA_LOADENS4_14ComposedLayoutINS4_7SwizzleILi2ELi4ELi3EEENS4_18smem_ptr_flag_bitsILi8EEENSV_INS5_IJNSA_ILi8EEESE_EEENS5_IJSE_SB_EEEEEEEvNS4_8identityES12_S1C_vS1D_EENS_8epilogue10collective18CollectiveEpilogueINS1F_23Sm100TmaWarpSpecializedILi2ELi2ELi32ELb0ELb0EEEJSG_NS5_IJNSV_ISE_SB_EES1K_EEESH_SI_SH_SI_NS1F_6fusion15FusionCallbacksIS1J_NS1M_17LinearCombinationISH_fSH_fLNS_15FloatRoundStyleE2EEESG_S1L_JEEENS4_5SM1004TMEM4LOAD26SM100_TMEM_LOAD_16dp32b32xES12_S1C_NS4_39AutoVectorizingCopyWithAssumedAlignmentILi128EEENS4_14SM90_TMA_STOREES1C_S1X_S1X_EEEvvEEEEvNT_6ParamsE,"aw",@nobits
	.sectionflags	@""
	.align	16
	.zero		1024


//--------------------- .nv.shared.reserved.0     --------------------------
	.section	.nv.shared.reserved.0,"aw",@nobits
	.weak		__nv_reservedSMEM_offset_0_alias
	.size		__nv_reservedSMEM_offset_0_alias, 0, 64
	.other		__nv_reservedSMEM_offset_0_alias,@"STO_CUDA_RESERVED_SHARED STV_DEFAULT"
__nv_reservedSMEM_offset_0_alias:
	.zero		0
.nv.shared.reserved.0:
	.zero		64
	.weak		__nv_reservedSMEM_tcgen05_partition
	.type		__nv_reservedSMEM_tcgen05_partition,@object
	.size		__nv_reservedSMEM_tcgen05_partition,(.L_0 - __nv_reservedSMEM_tcgen05_partition)
__nv_reservedSMEM_tcgen05_partition:
	.zero		32
.L_0:


//--------------------- .nv.global                --------------------------
	.section	.nv.global,"aw",@nobits
.nv.global:
	.type		_ZN40_INTERNAL_1fda21de_4_k_cu_1aa213cd_296054cute1_E,@object
	.size		_ZN40_INTERNAL_1fda21de_4_k_cu_1aa213cd_296054cute1_E,(_ZN40_INTERNAL_1fda21de_4_k_cu_1aa213cd_296054cuda3std3__45__cpo6cbeginE - _ZN40_INTERNAL_1fda21de_4_k_cu_1aa213cd_296054cute1_E)
_ZN40_INTERNAL_1fda21de_4_k_cu_1aa213cd_296054cute1_E:
	.zero		1
	.type		_ZN40_INTERNAL_1fda21de_4_k_cu_1aa213cd_296054cuda3std3__45__cpo6cbeginE,@object
	.size		_ZN40_INTERNAL_1fda21de_4_k_cu_1aa213cd_296054cuda3std3__45__cpo6cbeginE,(_ZN40_INTERNAL_1fda21de_4_k_cu_1aa213cd_296054cuda3std3__48in_placeE - _ZN40_INTERNAL_1fda21de_4_k_cu_1aa213cd_296054cuda3std3__45__cpo6cbeginE)
_ZN40_INTERNAL_1fda21de_4_k_cu_1aa213cd_296054cuda3std3__45__cpo6cbeginE:
	.zero		1
	.type		_ZN40_INTERNAL_1fda21de_4_k_cu_1aa213cd_296054cuda3std3__48in_placeE,@object
	.size		_ZN40_INTERNAL_1fda21de_4_k_cu_1aa213cd_296054cuda3std3__48in_placeE,(_ZN40_INTERNAL_1fda21de_4_k_cu_1aa213cd_296054cuda3std6ranges3__45__cpo9iter_moveE - _ZN40_INTERNAL_1fda21de_4_k_cu_1aa213cd_296054cuda3std3__48in_placeE)
_ZN40_INTERNAL_1fda21de_4_k_cu_1aa213cd_296054cuda3std3__48in_placeE:
	.zero		1
	.type		_ZN40_INTERNAL_1fda21de_4_k_cu_1aa213cd_296054cuda3std6ranges3__45__cpo9iter_moveE,@object
	.size		_ZN40_INTERNAL_1fda21de_4_k_cu_1aa213cd_296054cuda3std6ranges3__45__cpo9iter_moveE,(_ZN40_INTERNAL_1fda21de_4_k_cu_1aa213cd_296054cuda3std3__45__cpo5beginE - _ZN40_INTERNAL_1fda21de_4_k_cu_1aa213cd_296054cuda3std6ranges3__45__cpo9iter_moveE)
_ZN40_INTERNAL_1fda21de_4_k_cu_1aa213cd_296054cuda3std6ranges3__45__cpo9iter_moveE:
	.zero		1
	.type		_ZN40_INTERNAL_1fda21de_4_k_cu_1aa213cd_296054cuda3std3__45__cpo5beginE,@object
	.size		_ZN40_INTERNAL_1fda21de_4_k_cu_1aa213cd_296054cuda3std3__45__cpo5beginE,(_ZN40_INTERNAL_1fda21de_4_k_cu_1aa213cd_296054cuda3std3__442_GLOBAL__N__1fda21de_4_k_cu_1aa213cd_296056ignoreE - _ZN40_INTERNAL_1fda21de_4_k_cu_1aa213cd_296054cuda3std3__45__cpo5beginE)
_ZN40_INTERNAL_1fda21de_4_k_cu_1aa213cd_296054cuda3std3__45__cpo5beginE:
	.zero		1
	.type		_ZN40_INTERNAL_1fda21de_4_k_cu_1aa213cd_296054cuda3std3__442_GLOBAL__N__1fda21de_4_k_cu_1aa213cd_296056ignoreE,@object
	.size		_ZN40_INTERNAL_1fda21de_4_k_cu_1aa213cd_296054cuda3std3__442_GLOBAL__N__1fda21de_4_k_cu_1aa213cd_296056ignoreE,(_ZN40_INTERNAL_1fda21de_4_k_cu_1aa213cd_296054cute7productE - _ZN40_INTERNAL_1fda21de_4_k_cu_1aa213cd_296054cuda3std3__442_GLOBAL__N__1fda21de_4_k_cu_1aa213cd_296056ignoreE)
_ZN40_INTERNAL_1fda21de_4_k_cu_1aa213cd_296054cuda3std3__442_GLOBAL__N__1fda21de_4_k_cu_1aa213cd_296056ignoreE:
	.zero		1
	.type		_ZN40_INTERNAL_1fda21de_4_k_cu_1aa213cd_296054cute7productE,@object
	.size		_ZN40_INTERNAL_1fda21de_4_k_cu_1aa213cd_296054cute7productE,(_ZN40_INTERNAL_1fda21de_4_k_cu_1aa213cd_296054cuda3std3__45__cpo3endE - _ZN40_INTERNAL_1fda21de_4_k_cu_1aa213cd_296054cute7productE)
_ZN40_INTERNAL_1fda21de_4_k_cu_1aa213cd_296054cute7productE:
	.zero		1
	.type		_ZN40_INTERNAL_1fda21de_4_k_cu_1aa213cd_296054cuda3std3__45__cpo3endE,@object
	.size		_ZN40_INTERNAL_1fda21de_4_k_cu_1aa213cd_296054cuda3std3__45__cpo3endE,(_ZN40_INTERNAL_1fda21de_4_k_cu_1aa213cd_296054cuda3std3__419piecewise_constructE - _ZN40_INTERNAL_1fda21de_4_k_cu_1aa213cd_296054cuda3std3__45__cpo3endE)
_ZN40_INTERNAL_1fda21de_4_k_cu_1aa213cd_296054cuda3std3__45__cpo3endE:
	.zero		1
	.type		_ZN40_INTERNAL_1fda21de_4_k_cu_1aa213cd_296054cuda3std3__419piecewise_constructE,@object
	.size		_ZN40_INTERNAL_1fda21de_4_k_cu_1aa213cd_296054cuda3std3__419piecewise_constructE,(_ZN40_INTERNAL_1fda21de_4_k_cu_1aa213cd_296054cuda3std3__45__cpo4cendE - _ZN40_INTERNAL_1fda21de_4_k_cu_1aa213cd_296054cuda3std3__419piecewise_constructE)
_ZN40_INTERNAL_1fda21de_4_k_cu_1aa213cd_296054cuda3std3__419piecewise_constructE:
	.zero		1
	.type		_ZN40_INTERNAL_1fda21de_4_k_cu_1aa213cd_296054cuda3std3__45__cpo4cendE,@object
	.size		_ZN40_INTERNAL_1fda21de_4_k_cu_1aa213cd_296054cuda3std3__45__cpo4cendE,(_ZN40_INTERNAL_1fda21de_4_k_cu_1aa213cd_296054cuda3std6ranges3__45__cpo4swapE - _ZN40_INTERNAL_1fda21de_4_k_cu_1aa213cd_296054cuda3std3__45__cpo4cendE)
_ZN40_INTERNAL_1fda21de_4_k_cu_1aa213cd_296054cuda3std3__45__cpo4cendE:
	.zero		1
	.type		_ZN40_INTERNAL_1fda21de_4_k_cu_1aa213cd_296054cuda3std6ranges3__45__cpo4swapE,@object
	.size		_ZN40_INTERNAL_1fda21de_4_k_cu_1aa213cd_296054cuda3std6ranges3__45__cpo4swapE,(.L_10 - _ZN40_INTERNAL_1fda21de_4_k_cu_1aa213cd_296054cuda3std6ranges3__45__cpo4swapE)
_ZN40_INTERNAL_1fda21de_4_k_cu_1aa213cd_296054cuda3std6ranges3__45__cpo4swapE:
	.zero		1
.L_10:


//--------------------- .nv.constant0._ZN7cutlass13device_kernelINS_4gemm6kernel13GemmUniversalIN4cute5tupleIJiiiiEEENS1_10collective13CollectiveMmaINS1_35MainloopSm100TmaUmmaWarpSpecializedILi17ELi2ELi4ENS5_IJNS4_1CILi1EEESB_SB_EEEEENS5_IJNSA_ILi64EEENSA_ILi128EEESE_EEENS_12float_e5m2_tENS5_IJlSB_lEEESH_SI_NS4_8TiledMMAINS4_8MMA_AtomIJNS4_10MMA_TraitsINS4_19SM100_MMA_F8F6F4_SSEJSH_SH_fSE_SF_NS4_17integral_constantINS4_4UMMA5MajorELSP_0EEESQ_NSN_INSO_7ScaleInELSR_0EEESS_EEEEEENS4_6LayoutISC_NS5_IJNSA_ILi0EEESW_SW_EEEEENS5_IJNS4_10UnderscoreESZ_SZ_EEEEENS4_13SM90_TMA_LOADENS4_14ComposedLayoutINS4_7SwizzleILi2ELi4ELi3EEENS4_18smem_ptr_flag_bitsILi8EEENSV_INS5_IJNSA_ILi8EEESE_EEENS5_IJSE_SB_EEEEEEEvNS4_8identityES12_S1C_vS1D_EENS_8epilogue10collective18CollectiveEpilogueINS1F_23Sm100TmaWarpSpecializedILi2ELi2ELi32ELb0ELb0EEEJSG_NS5_IJNSV_ISE_SB_EES1K_EEESH_SI_SH_SI_NS1F_6fusion15FusionCallbacksIS1J_NS1M_17LinearCombinationISH_fSH_fLNS_15FloatRoundStyleE2EEESG_S1L_JEEENS4_5SM1004TMEM4LOAD26SM100_TMEM_LOAD_16dp32b32xES12_S1C_NS4_39AutoVectorizingCopyWithAssumedAlignmentILi128EEENS4_14SM90_TMA_STOREES1C_S1X_S1X_EEEvvEEEEvNT_6ParamsE --------------------------
	.section	.nv.constant0._ZN7cutlass13device_kernelINS_4gemm6kernel13GemmUniversalIN4cute5tupleIJiiiiEEENS1_10collective13CollectiveMmaINS1_35MainloopSm100TmaUmmaWarpSpecializedILi17ELi2ELi4ENS5_IJNS4_1CILi1EEESB_SB_EEEEENS5_IJNSA_ILi64EEENSA_ILi128EEESE_EEENS_12float_e5m2_tENS5_IJlSB_lEEESH_SI_NS4_8TiledMMAINS4_8MMA_AtomIJNS4_10MMA_TraitsINS4_19SM100_MMA_F8F6F4_SSEJSH_SH_fSE_SF_NS4_17integral_constantINS4_4UMMA5MajorELSP_0EEESQ_NSN_INSO_7ScaleInELSR_0EEESS_EEEEEENS4_6LayoutISC_NS5_IJNSA_ILi0EEESW_SW_EEEEENS5_IJNS4_10UnderscoreESZ_SZ_EEEEENS4_13SM90_TMA_LOADENS4_14ComposedLayoutINS4_7SwizzleILi2ELi4ELi3EEENS4_18smem_ptr_flag_bitsILi8EEENSV_INS5_IJNSA_ILi8EEESE_EEENS5_IJSE_SB_EEEEEEEvNS4_8identityES12_S1C_vS1D_EENS_8epilogue10collective18CollectiveEpilogueINS1F_23Sm100TmaWarpSpecializedILi2ELi2ELi32ELb0ELb0EEEJSG_NS5_IJNSV_ISE_SB_EES1K_EEESH_SI_SH_SI_NS1F_6fusion15FusionCallbacksIS1J_NS1M_17LinearCombinationISH_fSH_fLNS_15FloatRoundStyleE2EEESG_S1L_JEEENS4_5SM1004TMEM4LOAD26SM100_TMEM_LOAD_16dp32b32xES12_S1C_NS4_39AutoVectorizingCopyWithAssumedAlignmentILi128EEENS4_14SM90_TMA_STOREES1C_S1X_S1X_EEEvvEEEEvNT_6ParamsE,"a",@progbits
	.sectionflags	@""
	.align	4
.nv.constant0._ZN7cutlass13device_kernelINS_4gemm6kernel13GemmUniversalIN4cute5tupleIJiiiiEEENS1_10collective13CollectiveMmaINS1_35MainloopSm100TmaUmmaWarpSpecializedILi17ELi2ELi4ENS5_IJNS4_1CILi1EEESB_SB_EEEEENS5_IJNSA_ILi64EEENSA_ILi128EEESE_EEENS_12float_e5m2_tENS5_IJlSB_lEEESH_SI_NS4_8TiledMMAINS4_8MMA_AtomIJNS4_10MMA_TraitsINS4_19SM100_MMA_F8F6F4_SSEJSH_SH_fSE_SF_NS4_17integral_constantINS4_4UMMA5MajorELSP_0EEESQ_NSN_INSO_7ScaleInELSR_0EEESS_EEEEEENS4_6LayoutISC_NS5_IJNSA_ILi0EEESW_SW_EEEEENS5_IJNS4_10UnderscoreESZ_SZ_EEEEENS4_13SM90_TMA_LOADENS4_14ComposedLayoutINS4_7SwizzleILi2ELi4ELi3EEENS4_18smem_ptr_flag_bitsILi8EEENSV_INS5_IJNSA_ILi8EEESE_EEENS5_IJSE_SB_EEEEEEEvNS4_8identityES12_S1C_vS1D_EENS_8epilogue10collective18CollectiveEpilogueINS1F_23Sm100TmaWarpSpecializedILi2ELi2ELi32ELb0ELb0EEEJSG_NS5_IJNSV_ISE_SB_EES1K_EEESH_SI_SH_SI_NS1F_6fusion15FusionCallbacksIS1J_NS1M_17LinearCombinationISH_fSH_fLNS_15FloatRoundStyleE2EEESG_S1L_JEEENS4_5SM1004TMEM4LOAD26SM100_TMEM_LOAD_16dp32b32xES12_S1C_NS4_39AutoVectorizingCopyWithAssumedAlignmentILi128EEENS4_14SM90_TMA_STOREES1C_S1X_S1X_EEEvvEEEEvNT_6ParamsE:
	.zero		2944


//--------------------- SYMBOLS --------------------------

	.type		.nv.reservedSmem.offset0,@object
	.size		.nv.reservedSmem.offset0,0x4
	.type		.nv.reservedSmem.cap,@object
	.size		.nv.reservedSmem.cap,0x4
	.type		__assertfail,@function
